// auto-generated by cutlass_sweep.gemm — config: {"arch": "sm_90", "cluster_m": 2, "cluster_n": 1, "dtype": "int8", "stages": 0, "tile_k": 128, "tile_m": 64, "tile_n": 64}
#include "cutlass/cutlass.h"
#include "cutlass/gemm/collective/collective_builder.hpp"
#include "cutlass/gemm/device/gemm_universal_adapter.h"
#include "cutlass/gemm/kernel/gemm_universal.hpp"
#include "cutlass/epilogue/collective/collective_builder.hpp"

using ElemA = int8_t;
using ElemB = int8_t;
using ElemCD = int8_t;
using Acc  = int32_t;
using TileShape    = cute::Shape<cute::_64, cute::_64, cute::_128>;
using ClusterShape = cute::Shape<cute::_2, cute::_1, cute::_1>;

using CollectiveEpilogue = typename cutlass::epilogue::collective::CollectiveBuilder<
    cutlass::arch::Sm90, cutlass::arch::OpClassTensorOp,
    TileShape, ClusterShape,
    cutlass::epilogue::collective::EpilogueTileAuto,
    Acc, Acc,
    ElemCD, cutlass::layout::RowMajor, 128 / cutlass::sizeof_bits<ElemCD>::value,
    ElemCD, cutlass::layout::RowMajor, 128 / cutlass::sizeof_bits<ElemCD>::value,
    cutlass::epilogue::collective::EpilogueScheduleAuto
  >::CollectiveOp;

using CollectiveMainloop = typename cutlass::gemm::collective::CollectiveBuilder<
    cutlass::arch::Sm90, cutlass::arch::OpClassTensorOp,
    ElemA, cutlass::layout::RowMajor, 128 / cutlass::sizeof_bits<ElemA>::value,
    ElemB, cutlass::layout::ColumnMajor, 128 / cutlass::sizeof_bits<ElemB>::value,
    Acc,
    TileShape, ClusterShape,
    cutlass::gemm::collective::StageCountAutoCarveout<static_cast<int>(sizeof(typename CollectiveEpilogue::SharedStorage))>,
    cutlass::gemm::collective::KernelScheduleAuto
  >::CollectiveOp;

using GemmKernel = cutlass::gemm::kernel::GemmUniversal<
    cute::Shape<int,int,int,int>,
    CollectiveMainloop,
    CollectiveEpilogue
>;
using Gemm = cutlass::gemm::device::GemmUniversalAdapter<GemmKernel>;

// Force the device kernel symbol into the cubin without needing a host main.
auto* _anchor = &cutlass::device_kernel<GemmKernel>;


// ===== COMPILED SASS (sm_90a) =====

	.target	sm_90a

	.elftype	@"ET_EXEC"


//--------------------- .note.nv.tkinfo           --------------------------
	.section	.note.nv.tkinfo,"",@"SHT_NOTE"
	.sectionflags	@"SHF_NOTE_NV_TKINFO"
	.tkinfo
        /*0018*/ 	.word	0x00000002
        /*0030*/ 	.string	""
        /*0030*/ 	.string	"ptxas"
        /*0030*/ 	.string	"Cuda compilation tools, release 13.0, V13.0.88"
        /*0030*/ 	.string	"Build cuda_13.0.r13.0/compiler.36424714_0"
        /*0030*/ 	.string	"-arch sm_90a -m 64 "



//--------------------- .note.nv.cuinfo           --------------------------
	.section	.note.nv.cuinfo,"",@"SHT_NOTE"
	.sectionflags	@"SHF_NOTE_NV_CUINFO"
        /*0018*/ 	.short	0x0002
        /*001a*/ 	.short	0x005a
        /*001c*/ 	.short	0x0082
	.zero		2


//--------------------- .nv.info                  --------------------------
	.section	.nv.info,"",@"SHT_CUDA_INFO"
	.align	4


	//----- nvinfo : EIATTR_REGCOUNT
	.align		4
        /*0000*/ 	.byte	0x04, 0x2f
        /*0002*/ 	.short	(.L_15 - .L_14)
	.align		4
.L_14:
        /*0004*/ 	.word	index@(_ZN7cutlass13device_kernelINS_4gemm6kernel13GemmUniversalIN4cute5tupleIJiiiiEEENS1_10collective13CollectiveMmaINS1_34MainloopSm90TmaGmmaWarpSpecializedILi14ENS5_IJNS4_1CILi2EEENSA_ILi1EEESC_EEENS1_32KernelTmaWarpSpecializedPingpongEEENS5_IJNSA_ILi64EEESG_NSA_ILi128EEEEEEaNS5_IJlSC_lEEEaSJ_NS4_8TiledMMAINS4_8MMA_AtomIJNS4_4SM904GMMA26MMA_64x64x32_S32S8S8_SS_TNEEEENS4_6LayoutINS5_IJSC_SC_SC_EEENS5_IJNSA_ILi0EEESS_SS_EEEEENS5_IJNS4_10UnderscoreESV_SV_EEEEENS4_13SM90_TMA_LOADENS4_14ComposedLayoutINS4_7SwizzleILi3ELi4ELi3EEENS4_18smem_ptr_flag_bitsILi8EEENSQ_INS5_IJNSA_ILi8EEESH_EEENS5_IJSH_SC_EEEEEEEvNS4_8identityENS4_23SM90_TMA_LOAD_MULTICASTES18_vS19_EENS_8epilogue10collective6detail29Sm90TmaWarpSpecializedAdapterINS1D_15DefaultEpilogueIaSJ_SJ_NS1C_6thread17LinearCombinationIaLi1EiiLNS1H_9ScaleType4KindE0ELNS_15FloatRoundStyleE2EaEENS1_15EpilogueDefaultEEEEEvvEEEEvNT_6ParamsE)
        /*0008*/ 	.word	0x000000a8


	//----- nvinfo : EIATTR_FRAME_SIZE
	.align		4
.L_15:
        /*000c*/ 	.byte	0x04, 0x11
        /*000e*/ 	.short	(.L_17 - .L_16)
	.align		4
.L_16:
        /*0010*/ 	.word	index@(_ZN7cutlass13device_kernelINS_4gemm6kernel13GemmUniversalIN4cute5tupleIJiiiiEEENS1_10collective13CollectiveMmaINS1_34MainloopSm90TmaGmmaWarpSpecializedILi14ENS5_IJNS4_1CILi2EEENSA_ILi1EEESC_EEENS1_32KernelTmaWarpSpecializedPingpongEEENS5_IJNSA_ILi64EEESG_NSA_ILi128EEEEEEaNS5_IJlSC_lEEEaSJ_NS4_8TiledMMAINS4_8MMA_AtomIJNS4_4SM904GMMA26MMA_64x64x32_S32S8S8_SS_TNEEEENS4_6LayoutINS5_IJSC_SC_SC_EEENS5_IJNSA_ILi0EEESS_SS_EEEEENS5_IJNS4_10UnderscoreESV_SV_EEEEENS4_13SM90_TMA_LOADENS4_14ComposedLayoutINS4_7SwizzleILi3ELi4ELi3EEENS4_18smem_ptr_flag_bitsILi8EEENSQ_INS5_IJNSA_ILi8EEESH_EEENS5_IJSH_SC_EEEEEEEvNS4_8identityENS4_23SM90_TMA_LOAD_MULTICASTES18_vS19_EENS_8epilogue10collective6detail29Sm90TmaWarpSpecializedAdapterINS1D_15DefaultEpilogueIaSJ_SJ_NS1C_6thread17LinearCombinationIaLi1EiiLNS1H_9ScaleType4KindE0ELNS_15FloatRoundStyleE2EaEENS1_15EpilogueDefaultEEEEEvvEEEEvNT_6ParamsE)
        /*0014*/ 	.word	0x00000008


	//----- nvinfo : EIATTR_MIN_STACK_SIZE
	.align		4
.L_17:
        /*0018*/ 	.byte	0x04, 0x12
        /*001a*/ 	.short	(.L_19 - .L_18)
	.align		4
.L_18:
        /*001c*/ 	.word	index@(_ZN7cutlass13device_kernelINS_4gemm6kernel13GemmUniversalIN4cute5tupleIJiiiiEEENS1_10collective13CollectiveMmaINS1_34MainloopSm90TmaGmmaWarpSpecializedILi14ENS5_IJNS4_1CILi2EEENSA_ILi1EEESC_EEENS1_32KernelTmaWarpSpecializedPingpongEEENS5_IJNSA_ILi64EEESG_NSA_ILi128EEEEEEaNS5_IJlSC_lEEEaSJ_NS4_8TiledMMAINS4_8MMA_AtomIJNS4_4SM904GMMA26MMA_64x64x32_S32S8S8_SS_TNEEEENS4_6LayoutINS5_IJSC_SC_SC_EEENS5_IJNSA_ILi0EEESS_SS_EEEEENS5_IJNS4_10UnderscoreESV_SV_EEEEENS4_13SM90_TMA_LOADENS4_14ComposedLayoutINS4_7SwizzleILi3ELi4ELi3EEENS4_18smem_ptr_flag_bitsILi8EEENSQ_INS5_IJNSA_ILi8EEESH_EEENS5_IJSH_SC_EEEEEEEvNS4_8identityENS4_23SM90_TMA_LOAD_MULTICASTES18_vS19_EENS_8epilogue10collective6detail29Sm90TmaWarpSpecializedAdapterINS1D_15DefaultEpilogueIaSJ_SJ_NS1C_6thread17LinearCombinationIaLi1EiiLNS1H_9ScaleType4KindE0ELNS_15FloatRoundStyleE2EaEENS1_15EpilogueDefaultEEEEEvvEEEEvNT_6ParamsE)
        /*0020*/ 	.word	0x00000008
.L_19:


//--------------------- .nv.compat                --------------------------
	.section	.nv.compat,"",@"SHT_CUDA_COMPAT_INFO"
	.align	4
        /*0000*/ 	.byte	0x02, 0x09, 0x01, 0x00, 0x02, 0x02, 0x04, 0x00, 0x02, 0x05, 0x05, 0x00, 0x03, 0x07, 0x01, 0x01
        /*0010*/ 	.byte	0x02, 0x03, 0x01, 0x00, 0x02, 0x06, 0x01, 0x00, 0x04, 0x0b, 0x08, 0x00, 0x00, 0x00, 0x00, 0x00
        /*0020*/ 	.byte	0x00, 0x00, 0x00, 0x00


//--------------------- .nv.info._ZN7cutlass13device_kernelINS_4gemm6kernel13GemmUniversalIN4cute5tupleIJiiiiEEENS1_10collective13CollectiveMmaINS1_34MainloopSm90TmaGmmaWarpSpecializedILi14ENS5_IJNS4_1CILi2EEENSA_ILi1EEESC_EEENS1_32KernelTmaWarpSpecializedPingpongEEENS5_IJNSA_ILi64EEESG_NSA_ILi128EEEEEEaNS5_IJlSC_lEEEaSJ_NS4_8TiledMMAINS4_8MMA_AtomIJNS4_4SM904GMMA26MMA_64x64x32_S32S8S8_SS_TNEEEENS4_6LayoutINS5_IJSC_SC_SC_EEENS5_IJNSA_ILi0EEESS_SS_EEEEENS5_IJNS4_10UnderscoreESV_SV_EEEEENS4_13SM90_TMA_LOADENS4_14ComposedLayoutINS4_7SwizzleILi3ELi4ELi3EEENS4_18smem_ptr_flag_bitsILi8EEENSQ_INS5_IJNSA_ILi8EEESH_EEENS5_IJSH_SC_EEEEEEEvNS4_8identityENS4_23SM90_TMA_LOAD_MULTICASTES18_vS19_EENS_8epilogue10collective6detail29Sm90TmaWarpSpecializedAdapterINS1D_15DefaultEpilogueIaSJ_SJ_NS1C_6thread17LinearCombinationIaLi1EiiLNS1H_9ScaleType4KindE0ELNS_15FloatRoundStyleE2EaEENS1_15EpilogueDefaultEEEEEvvEEEEvNT_6ParamsE --------------------------
	.section	.nv.info._ZN7cutlass13device_kernelINS_4gemm6kernel13GemmUniversalIN4cute5tupleIJiiiiEEENS1_10collective13CollectiveMmaINS1_34MainloopSm90TmaGmmaWarpSpecializedILi14ENS5_IJNS4_1CILi2EEENSA_ILi1EEESC_EEENS1_32KernelTmaWarpSpecializedPingpongEEENS5_IJNSA_ILi64EEESG_NSA_ILi128EEEEEEaNS5_IJlSC_lEEEaSJ_NS4_8TiledMMAINS4_8MMA_AtomIJNS4_4SM904GMMA26MMA_64x64x32_S32S8S8_SS_TNEEEENS4_6LayoutINS5_IJSC_SC_SC_EEENS5_IJNSA_ILi0EEESS_SS_EEEEENS5_IJNS4_10UnderscoreESV_SV_EEEEENS4_13SM90_TMA_LOADENS4_14ComposedLayoutINS4_7SwizzleILi3ELi4ELi3EEENS4_18smem_ptr_flag_bitsILi8EEENSQ_INS5_IJNSA_ILi8EEESH_EEENS5_IJSH_SC_EEEEEEEvNS4_8identityENS4_23SM90_TMA_LOAD_MULTICASTES18_vS19_EENS_8epilogue10collective6detail29Sm90TmaWarpSpecializedAdapterINS1D_15DefaultEpilogueIaSJ_SJ_NS1C_6thread17LinearCombinationIaLi1EiiLNS1H_9ScaleType4KindE0ELNS_15FloatRoundStyleE2EaEENS1_15EpilogueDefaultEEEEEvvEEEEvNT_6ParamsE,"",@"SHT_CUDA_INFO"
	.sectionflags	@""
	.align	4


	//----- nvinfo : EIATTR_CUDA_API_VERSION
	.align		4
        /*0000*/ 	.byte	0x04, 0x37
        /*0002*/ 	.short	(.L_21 - .L_20)
.L_20:
        /*0004*/ 	.word	0x00000082


	//----- nvinfo : EIATTR_KPARAM_INFO
	.align		4
.L_21:
        /*0008*/ 	.byte	0x04, 0x17
        /*000a*/ 	.short	(.L_23 - .L_22)
.L_22:
        /*000c*/ 	.word	0x00000000
        /*0010*/ 	.short	0x0000
        /*0012*/ 	.short	0x0070
        /*0014*/ 	.byte	0x00, 0xf0, 0x01, 0x10


	//----- nvinfo : EIATTR_SPARSE_MMA_MASK
	.align		4
.L_23:
        /*0018*/ 	.byte	0x03, 0x50
        /*001a*/ 	.short	0x0000


	//----- nvinfo : EIATTR_MAXREG_COUNT
	.align		4
        /*001c*/ 	.byte	0x03, 0x1b
        /*001e*/ 	.short	0x00a8


	//----- nvinfo : EIATTR_NUM_BARRIERS
	.align		4
        /*0020*/ 	.byte	0x02, 0x4c
        /*0022*/ 	.byte	0x01
	.zero		1


	//----- nvinfo : EIATTR_EXTERNS
	.align		4
        /*0024*/ 	.byte	0x04, 0x0f
        /*0026*/ 	.short	(.L_25 - .L_24)


	//   ....[0]....
	.align		4
.L_24:
        /*0028*/ 	.word	index@(__assertfail)


	//----- nvinfo : EIATTR_ANNOTATIONS
	.align		4
.L_25:
        /*002c*/ 	.byte	0x04, 0x55
        /*002e*/ 	.short	(.L_27 - .L_26)


	//   ....[0]....
.L_26:
        /*0030*/ 	.word	0x00000001
        /*0034*/ 	.byte	0x20, 0x0f, 0x00, 0x00, 0x01, 0x00, 0x00, 0x00, 0x10, 0x41, 0x00, 0x00, 0x01, 0x00, 0x00, 0x00
        /*0044*/ 	.byte	0xa0, 0x4d, 0x00, 0x00


	//----- nvinfo : EIATTR_MERCURY_ISA_VERSION
	.align		4
.L_27:
        /*0048*/ 	.byte	0x03, 0x5f
        /*004a*/ 	.short	0x0101


	//----- nvinfo : EIATTR_INT_WARP_WIDE_INSTR_OFFSETS
	.align		4
        /*004c*/ 	.byte	0x04, 0x31
        /*004e*/ 	.short	(.L_29 - .L_28)


	//   ....[0]....
.L_28:
        /*0050*/ 	.word	0x000006a0


	//   ....[1]....
        /*0054*/ 	.word	0x000006d0


	//   ....[2]....
        /*0058*/ 	.word	0x00000710


	//   ....[3]....
        /*005c*/ 	.word	0x00000840


	//   ....[4]....
        /*0060*/ 	.word	0x00000850


	//   ....[5]....
        /*0064*/ 	.word	0x00000860


	//   ....[6]....
        /*0068*/ 	.word	0x00000900


	//   ....[7]....
        /*006c*/ 	.word	0x00000940


	//----- nvinfo : EIATTR_COOP_GROUP_MASK_REGIDS
	.align		4
.L_29:
        /*0070*/ 	.byte	0x04, 0x29
        /*0072*/ 	.short	(.L_31 - .L_30)


	//   ....[0]....
.L_30:
        /*0074*/ 	.word	0xffffffff


	//   ....[1]....
        /*0078*/ 	.word	0xffffffff


	//   ....[2]....
        /*007c*/ 	.word	0xffffffff


	//   ....[3]....
        /*0080*/ 	.word	0xffffffff


	//   ....[4]....
        /*0084*/ 	.word	0xffffffff


	//   ....[5]....
        /*0088*/ 	.word	0xffffffff


	//   ....[6]....
        /*008c*/ 	.word	0xffffffff


	//----- nvinfo : EIATTR_COOP_GROUP_INSTR_OFFSETS
	.align		4
.L_31:
        /*0090*/ 	.byte	0x04, 0x28
        /*0092*/ 	.short	(.L_33 - .L_32)


	//   ....[0]....
.L_32:
        /*0094*/ 	.word	0x00000070


	//   ....[1]....
        /*0098*/ 	.word	0x00000080


	//   ....[2]....
        /*009c*/ 	.word	0x00000140


	//   ....[3]....
        /*00a0*/ 	.word	0x00000460


	//   ....[4]....
        /*00a4*/ 	.word	0x000004a0


	//   ....[5]....
        /*00a8*/ 	.word	0x00000880


	//   ....[6]....
        /*00ac*/ 	.word	0x00000ac0


	//----- nvinfo : EIATTR_REG_RECONFIG
	.align		4
.L_33:
        /*00b0*/ 	.byte	0x01, 0x54
	.zero		2


	//----- nvinfo : EIATTR_SYSCALL_OFFSETS
	.align		4
        /*00b4*/ 	.byte	0x04, 0x46
        /*00b6*/ 	.short	(.L_35 - .L_34)


	//   ....[0]....
.L_34:
        /*00b8*/ 	.word	0x000019d0


	//----- nvinfo : EIATTR_MBARRIER_INSTR_OFFSETS
	.align		4
.L_35:
        /*00bc*/ 	.byte	0x04, 0x39
        /*00be*/ 	.short	(.L_37 - .L_36)


	//   ....[0]....
.L_36:
        /*00c0*/ 	.word	0x00000280
        /*00c4*/ 	.word	0x000000ff
        /*00c8*/ 	.word	0x00000000
        /*00cc*/ 	.short	0x0100
        /*00ce*/ 	.byte	0x08
	.zero		1


	//   ....[1]....
        /*00d0*/ 	.word	0x00000290
        /*00d4*/ 	.word	0x000000ff
        /*00d8*/ 	.word	0x00000070
        /*00dc*/ 	.short	0x0100
        /*00de*/ 	.byte	0x08
	.zero		1


	//   ....[2]....
        /*00e0*/ 	.word	0x000002a0
        /*00e4*/ 	.word	0x000000ff
        /*00e8*/ 	.word	0x00000008
        /*00ec*/ 	.short	0x0100
        /*00ee*/ 	.byte	0x08
	.zero		1


	//   ....[3]....
        /*00f0*/ 	.word	0x000002b0
        /*00f4*/ 	.word	0x000000ff
        /*00f8*/ 	.word	0x00000078
        /*00fc*/ 	.short	0x0100
        /*00fe*/ 	.byte	0x08
	.zero		1


	//   ....[4]....
        /*0100*/ 	.word	0x000002c0
        /*0104*/ 	.word	0x000000ff
        /*0108*/ 	.word	0x00000010
        /*010c*/ 	.short	0x0100
        /*010e*/ 	.byte	0x08
	.zero		1


	//   ....[5]....
        /*0110*/ 	.word	0x000002d0
        /*0114*/ 	.word	0x000000ff
        /*0118*/ 	.word	0x00000080
        /*011c*/ 	.short	0x0100
        /*011e*/ 	.byte	0x08
	.zero		1


	//   ....[6]....
        /*0120*/ 	.word	0x000002e0
        /*0124*/ 	.word	0x000000ff
        /*0128*/ 	.word	0x00000018
        /*012c*/ 	.short	0x0100
        /*012e*/ 	.byte	0x08
	.zero		1


	//   ....[7]....
        /*0130*/ 	.word	0x000002f0
        /*0134*/ 	.word	0x000000ff
        /*0138*/ 	.word	0x00000088
        /*013c*/ 	.short	0x0100
        /*013e*/ 	.byte	0x08
	.zero		1


	//   ....[8]....
        /*0140*/ 	.word	0x00000300
        /*0144*/ 	.word	0x000000ff
        /*0148*/ 	.word	0x00000020
        /*014c*/ 	.short	0x0100
        /*014e*/ 	.byte	0x08
	.zero		1


	//   ....[9]....
        /*0150*/ 	.word	0x00000310
        /*0154*/ 	.word	0x000000ff
        /*0158*/ 	.word	0x00000090
        /*015c*/ 	.short	0x0100
        /*015e*/ 	.byte	0x08
	.zero		1


	//   ....[10]....
        /*0160*/ 	.word	0x00000320
        /*0164*/ 	.word	0x000000ff
        /*0168*/ 	.word	0x00000028
        /*016c*/ 	.short	0x0100
        /*016e*/ 	.byte	0x08
	.zero		1


	//   ....[11]....
        /*0170*/ 	.word	0x00000330
        /*0174*/ 	.word	0x000000ff
        /*0178*/ 	.word	0x00000098
        /*017c*/ 	.short	0x0100
        /*017e*/ 	.byte	0x08
	.zero		1


	//   ....[12]....
        /*0180*/ 	.word	0x00000340
        /*0184*/ 	.word	0x000000ff
        /*0188*/ 	.word	0x00000030
        /*018c*/ 	.short	0x0100
        /*018e*/ 	.byte	0x08
	.zero		1


	//   ....[13]....
        /*0190*/ 	.word	0x00000350
        /*0194*/ 	.word	0x000000ff
        /*0198*/ 	.word	0x000000a0
        /*019c*/ 	.short	0x0100
        /*019e*/ 	.byte	0x08
	.zero		1


	//   ....[14]....
        /*01a0*/ 	.word	0x00000360
        /*01a4*/ 	.word	0x000000ff
        /*01a8*/ 	.word	0x00000038
        /*01ac*/ 	.short	0x0100
        /*01ae*/ 	.byte	0x08
	.zero		1


	//   ....[15]....
        /*01b0*/ 	.word	0x00000370
        /*01b4*/ 	.word	0x000000ff
        /*01b8*/ 	.word	0x000000a8
        /*01bc*/ 	.short	0x0100
        /*01be*/ 	.byte	0x08
	.zero		1


	//   ....[16]....
        /*01c0*/ 	.word	0x00000380
        /*01c4*/ 	.word	0x000000ff
        /*01c8*/ 	.word	0x00000040
        /*01cc*/ 	.short	0x0100
        /*01ce*/ 	.byte	0x08
	.zero		1


	//   ....[17]....
        /*01d0*/ 	.word	0x00000390
        /*01d4*/ 	.word	0x000000ff
        /*01d8*/ 	.word	0x000000b0
        /*01dc*/ 	.short	0x0100
        /*01de*/ 	.byte	0x08
	.zero		1


	//   ....[18]....
        /*01e0*/ 	.word	0x000003a0
        /*01e4*/ 	.word	0x000000ff
        /*01e8*/ 	.word	0x00000048
        /*01ec*/ 	.short	0x0100
        /*01ee*/ 	.byte	0x08
	.zero		1


	//   ....[19]....
        /*01f0*/ 	.word	0x000003b0
        /*01f4*/ 	.word	0x000000ff
        /*01f8*/ 	.word	0x000000b8
        /*01fc*/ 	.short	0x0100
        /*01fe*/ 	.byte	0x08
	.zero		1


	//   ....[20]....
        /*0200*/ 	.word	0x000003c0
        /*0204*/ 	.word	0x000000ff
        /*0208*/ 	.word	0x00000050
        /*020c*/ 	.short	0x0100
        /*020e*/ 	.byte	0x08
	.zero		1


	//   ....[21]....
        /*0210*/ 	.word	0x000003d0
        /*0214*/ 	.word	0x000000ff
        /*0218*/ 	.word	0x000000c0
        /*021c*/ 	.short	0x0100
        /*021e*/ 	.byte	0x08
	.zero		1


	//   ....[22]....
        /*0220*/ 	.word	0x000003e0
        /*0224*/ 	.word	0x000000ff
        /*0228*/ 	.word	0x00000058
        /*022c*/ 	.short	0x0100
        /*022e*/ 	.byte	0x08
	.zero		1


	//   ....[23]....
        /*0230*/ 	.word	0x000003f0
        /*0234*/ 	.word	0x000000ff
        /*0238*/ 	.word	0x000000c8
        /*023c*/ 	.short	0x0100
        /*023e*/ 	.byte	0x08
	.zero		1


	//   ....[24]....
        /*0240*/ 	.word	0x00000400
        /*0244*/ 	.word	0x000000ff
        /*0248*/ 	.word	0x00000060
        /*024c*/ 	.short	0x0100
        /*024e*/ 	.byte	0x08
	.zero		1


	//   ....[25]....
        /*0250*/ 	.word	0x00000410
        /*0254*/ 	.word	0x000000ff
        /*0258*/ 	.word	0x000000d0
        /*025c*/ 	.short	0x0100
        /*025e*/ 	.byte	0x08
	.zero		1


	//   ....[26]....
        /*0260*/ 	.word	0x00000420
        /*0264*/ 	.word	0x000000ff
        /*0268*/ 	.word	0x00000068
        /*026c*/ 	.short	0x0100
        /*026e*/ 	.byte	0x08
	.zero		1


	//   ....[27]....
        /*0270*/ 	.word	0x00000430
        /*0274*/ 	.word	0x000000ff
        /*0278*/ 	.word	0x000000d8
        /*027c*/ 	.short	0x0100
        /*027e*/ 	.byte	0x08
	.zero		1


	//   ....[28]....
        /*0280*/ 	.word	0x00000970
        /*0284*/ 	.word	0x000000ff
        /*0288*/ 	.word	0x00000110
        /*028c*/ 	.short	0x0100
        /*028e*/ 	.byte	0x08
	.zero		1


	//   ....[29]....
        /*0290*/ 	.word	0x00000a00
        /*0294*/ 	.word	0x000000ff
        /*0298*/ 	.word	0x00000118
        /*029c*/ 	.short	0x0100
        /*029e*/ 	.byte	0x08
	.zero		1


	//   ....[30]....
        /*02a0*/ 	.word	0x00000a40
        /*02a4*/ 	.word	0x000000ff
        /*02a8*/ 	.word	0x000000f0
        /*02ac*/ 	.short	0x0100
        /*02ae*/ 	.byte	0x09
	.zero		1


	//   ....[31]....
        /*02b0*/ 	.word	0x00000a50
        /*02b4*/ 	.word	0x000000ff
        /*02b8*/ 	.word	0x000000f8
        /*02bc*/ 	.short	0x0100
        /*02be*/ 	.byte	0x09
	.zero		1


	//   ....[32]....
        /*02c0*/ 	.word	0x00000a60
        /*02c4*/ 	.word	0x000000ff
        /*02c8*/ 	.word	0x00000100
        /*02cc*/ 	.short	0x0100
        /*02ce*/ 	.byte	0x09
	.zero		1


	//   ....[33]....
        /*02d0*/ 	.word	0x00000a70
        /*02d4*/ 	.word	0x000000ff
        /*02d8*/ 	.word	0x00000108
        /*02dc*/ 	.short	0x0100
        /*02de*/ 	.byte	0x09
	.zero		1


	//   ....[34]....
        /*02e0*/ 	.word	0x000018b0
        /*02e4*/ 	.word	0x0000003f
        /*02e8*/ 	.word	0x00000000
        /*02ec*/ 	.short	0x010a
        /*02ee*/ 	.byte	0x2a
	.zero		1


	//   ....[35]....
        /*02f0*/ 	.word	0x00001a60
        /*02f4*/ 	.word	0x00000003
        /*02f8*/ 	.word	0x00000000
        /*02fc*/ 	.short	0x010a
        /*02fe*/ 	.byte	0x3f
	.zero		1


	//   ....[36]....
        /*0300*/ 	.word	0x00001aa0
        /*0304*/ 	.word	0x00000003
        /*0308*/ 	.word	0x00000000
        /*030c*/ 	.short	0x010a
        /*030e*/ 	.byte	0x3f
	.zero		1


	//   ....[37]....
        /*0310*/ 	.word	0x00001da0
        /*0314*/ 	.word	0x000000ff
        /*0318*/ 	.word	0x00000000
        /*031c*/ 	.short	0x010a
        /*031e*/ 	.byte	0x04
	.zero		1


	//   ....[38]....
        /*0320*/ 	.word	0x00001de0
        /*0324*/ 	.word	0x000000ff
        /*0328*/ 	.word	0x00000000
        /*032c*/ 	.short	0x010a
        /*032e*/ 	.byte	0x04
	.zero		1


	//   ....[39]....
        /*0330*/ 	.word	0x00002040
        /*0334*/ 	.word	0x00000005
        /*0338*/ 	.word	0x00000000
        /*033c*/ 	.short	0x0101
        /*033e*/ 	.byte	0x3f
	.zero		1


	//   ....[40]....
        /*0340*/ 	.word	0x00002140
        /*0344*/ 	.word	0x00000040
        /*0348*/ 	.word	0x00000000
        /*034c*/ 	.short	0x0101
        /*034e*/ 	.byte	0x2f
	.zero		1


	//   ....[41]....
        /*0350*/ 	.word	0x00002260
        /*0354*/ 	.word	0x00000000
        /*0358*/ 	.word	0x00000000
        /*035c*/ 	.short	0x0101
        /*035e*/ 	.byte	0x3f
	.zero		1


	//   ....[42]....
        /*0360*/ 	.word	0x00002320
        /*0364*/ 	.word	0x0000003f
        /*0368*/ 	.word	0x00000010
        /*036c*/ 	.short	0x010a
        /*036e*/ 	.byte	0x2a
	.zero		1


	//   ....[43]....
        /*0370*/ 	.word	0x00004130
        /*0374*/ 	.word	0x00000042
        /*0378*/ 	.word	0x00000000
        /*037c*/ 	.short	0x0101
        /*037e*/ 	.byte	0x2f
	.zero		1


	//   ....[44]....
        /*0380*/ 	.word	0x00004af0
        /*0384*/ 	.word	0x0000000c
        /*0388*/ 	.word	0x00000070
        /*038c*/ 	.short	0x010a
        /*038e*/ 	.byte	0x3f
	.zero		1


	//   ....[45]....
        /*0390*/ 	.word	0x00004ec0
        /*0394*/ 	.word	0x00000004
        /*0398*/ 	.word	0x00000118
        /*039c*/ 	.short	0x0101
        /*039e*/ 	.byte	0x3f
	.zero		1


	//   ....[46]....
        /*03a0*/ 	.word	0x00005650
        /*03a4*/ 	.word	0x00000007
        /*03a8*/ 	.word	0x00000000
        /*03ac*/ 	.short	0x010a
        /*03ae*/ 	.byte	0x3f
	.zero		1


	//   ....[47]....
        /*03b0*/ 	.word	0x000056d0
        /*03b4*/ 	.word	0x00000009
        /*03b8*/ 	.word	0x00000000
        /*03bc*/ 	.short	0x010a
        /*03be*/ 	.byte	0x3f
	.zero		1


	//   ....[48]....
        /*03c0*/ 	.word	0x00005760
        /*03c4*/ 	.word	0x00000006
        /*03c8*/ 	.word	0x00000000
        /*03cc*/ 	.short	0x010a
        /*03ce*/ 	.byte	0x3f
	.zero		1


	//   ....[49]....
        /*03d0*/ 	.word	0x000057f0
        /*03d4*/ 	.word	0x00000009
        /*03d8*/ 	.word	0x00000000
        /*03dc*/ 	.short	0x010a
        /*03de*/ 	.byte	0x3f
	.zero		1


	//   ....[50]....
        /*03e0*/ 	.word	0x00005880
        /*03e4*/ 	.word	0x00000006
        /*03e8*/ 	.word	0x00000000
        /*03ec*/ 	.short	0x010a
        /*03ee*/ 	.byte	0x3f
	.zero		1


	//   ....[51]....
        /*03f0*/ 	.word	0x00005910
        /*03f4*/ 	.word	0x00000009
        /*03f8*/ 	.word	0x00000000
        /*03fc*/ 	.short	0x010a
        /*03fe*/ 	.byte	0x3f
	.zero		1


	//   ....[52]....
        /*0400*/ 	.word	0x000059a0
        /*0404*/ 	.word	0x00000006
        /*0408*/ 	.word	0x00000000
        /*040c*/ 	.short	0x010a
        /*040e*/ 	.byte	0x3f
	.zero		1


	//   ....[53]....
        /*0410*/ 	.word	0x00005a30
        /*0414*/ 	.word	0x00000009
        /*0418*/ 	.word	0x00000000
        /*041c*/ 	.short	0x010a
        /*041e*/ 	.byte	0x3f
	.zero		1


	//   ....[54]....
        /*0420*/ 	.word	0x00005ac0
        /*0424*/ 	.word	0x00000006
        /*0428*/ 	.word	0x00000000
        /*042c*/ 	.short	0x010a
        /*042e*/ 	.byte	0x3f
	.zero		1


	//   ....[55]....
        /*0430*/ 	.word	0x00005b50
        /*0434*/ 	.word	0x00000009
        /*0438*/ 	.word	0x00000000
        /*043c*/ 	.short	0x010a
        /*043e*/ 	.byte	0x3f
	.zero		1


	//   ....[56]....
        /*0440*/ 	.word	0x00005be0
        /*0444*/ 	.word	0x00000006
        /*0448*/ 	.word	0x00000000
        /*044c*/ 	.short	0x010a
        /*044e*/ 	.byte	0x3f
	.zero		1


	//   ....[57]....
        /*0450*/ 	.word	0x00005c70
        /*0454*/ 	.word	0x00000009
        /*0458*/ 	.word	0x00000000
        /*045c*/ 	.short	0x010a
        /*045e*/ 	.byte	0x3f
	.zero		1


	//   ....[58]....
        /*0460*/ 	.word	0x00005d00
        /*0464*/ 	.word	0x00000006
        /*0468*/ 	.word	0x00000000
        /*046c*/ 	.short	0x010a
        /*046e*/ 	.byte	0x3f
	.zero		1


	//   ....[59]....
        /*0470*/ 	.word	0x00005d90
        /*0474*/ 	.word	0x00000003
        /*0478*/ 	.word	0x00000000
        /*047c*/ 	.short	0x010a
        /*047e*/ 	.byte	0x3f
	.zero		1


	//   ....[60]....
        /*0480*/ 	.word	0x00005df0
        /*0484*/ 	.word	0x00000041
        /*0488*/ 	.word	0x00000000
        /*048c*/ 	.short	0x010a
        /*048e*/ 	.byte	0x3f
	.zero		1


	//   ....[61]....
        /*0490*/ 	.word	0x00005e40
        /*0494*/ 	.word	0x00000003
        /*0498*/ 	.word	0x00000000
        /*049c*/ 	.short	0x010a
        /*049e*/ 	.byte	0x3f
	.zero		1


	//   ....[62]....
        /*04a0*/ 	.word	0x00005ea0
        /*04a4*/ 	.word	0x00000005
        /*04a8*/ 	.word	0x00000000
        /*04ac*/ 	.short	0x010a
        /*04ae*/ 	.byte	0x3f
	.zero		1


	//   ....[63]....
        /*04b0*/ 	.word	0x00005ef0
        /*04b4*/ 	.word	0x00000041
        /*04b8*/ 	.word	0x00000010
        /*04bc*/ 	.short	0x010a
        /*04be*/ 	.byte	0x3f
	.zero		1


	//   ....[64]....
        /*04c0*/ 	.word	0x00005fc0
        /*04c4*/ 	.word	0x0000000c
        /*04c8*/ 	.word	0x00000070
        /*04cc*/ 	.short	0x010a
        /*04ce*/ 	.byte	0x3f
	.zero		1


	//   ....[65]....
        /*04d0*/ 	.word	0x00006090
        /*04d4*/ 	.word	0x00000007
        /*04d8*/ 	.word	0x00000000
        /*04dc*/ 	.short	0x010a
        /*04de*/ 	.byte	0x3f
	.zero		1


	//   ....[66]....
        /*04e0*/ 	.word	0x000060e0
        /*04e4*/ 	.word	0x00000009
        /*04e8*/ 	.word	0x00000000
        /*04ec*/ 	.short	0x010a
        /*04ee*/ 	.byte	0x3f
	.zero		1


	//   ....[67]....
        /*04f0*/ 	.word	0x00006130
        /*04f4*/ 	.word	0x00000006
        /*04f8*/ 	.word	0x00000000
        /*04fc*/ 	.short	0x010a
        /*04fe*/ 	.byte	0x3f
	.zero		1


	//   ....[68]....
        /*0500*/ 	.word	0x00006180
        /*0504*/ 	.word	0x00000009
        /*0508*/ 	.word	0x00000000
        /*050c*/ 	.short	0x010a
        /*050e*/ 	.byte	0x3f
	.zero		1


	//   ....[69]....
        /*0510*/ 	.word	0x000061d0
        /*0514*/ 	.word	0x00000006
        /*0518*/ 	.word	0x00000000
        /*051c*/ 	.short	0x010a
        /*051e*/ 	.byte	0x3f
	.zero		1


	//   ....[70]....
        /*0520*/ 	.word	0x00006220
        /*0524*/ 	.word	0x00000009
        /*0528*/ 	.word	0x00000000
        /*052c*/ 	.short	0x010a
        /*052e*/ 	.byte	0x3f
	.zero		1


	//   ....[71]....
        /*0530*/ 	.word	0x00006270
        /*0534*/ 	.word	0x00000006
        /*0538*/ 	.word	0x00000000
        /*053c*/ 	.short	0x010a
        /*053e*/ 	.byte	0x3f
	.zero		1


	//   ....[72]....
        /*0540*/ 	.word	0x000062c0
        /*0544*/ 	.word	0x00000009
        /*0548*/ 	.word	0x00000000
        /*054c*/ 	.short	0x010a
        /*054e*/ 	.byte	0x3f
	.zero		1


	//   ....[73]....
        /*0550*/ 	.word	0x00006310
        /*0554*/ 	.word	0x00000006
        /*0558*/ 	.word	0x00000000
        /*055c*/ 	.short	0x010a
        /*055e*/ 	.byte	0x3f
	.zero		1


	//   ....[74]....
        /*0560*/ 	.word	0x00006360
        /*0564*/ 	.word	0x00000009
        /*0568*/ 	.word	0x00000000
        /*056c*/ 	.short	0x010a
        /*056e*/ 	.byte	0x3f
	.zero		1


	//   ....[75]....
        /*0570*/ 	.word	0x000063b0
        /*0574*/ 	.word	0x00000006
        /*0578*/ 	.word	0x00000000
        /*057c*/ 	.short	0x010a
        /*057e*/ 	.byte	0x3f
	.zero		1


	//   ....[76]....
        /*0580*/ 	.word	0x00006400
        /*0584*/ 	.word	0x00000009
        /*0588*/ 	.word	0x00000000
        /*058c*/ 	.short	0x010a
        /*058e*/ 	.byte	0x3f
	.zero		1


	//   ....[77]....
        /*0590*/ 	.word	0x00006450
        /*0594*/ 	.word	0x00000006
        /*0598*/ 	.word	0x00000000
        /*059c*/ 	.short	0x010a
        /*059e*/ 	.byte	0x3f
	.zero		1


	//----- nvinfo : EIATTR_NUM_MBARRIERS
	.align		4
.L_37:
        /*05a0*/ 	.byte	0x03, 0x38
        /*05a2*/ 	.short	0x0022


	//----- nvinfo : EIATTR_EXIT_INSTR_OFFSETS
	.align		4
        /*05a4*/ 	.byte	0x04, 0x1c
        /*05a6*/ 	.short	(.L_39 - .L_38)


	//   ....[0]....
.L_38:
        /*05a8*/ 	.word	0x00001570


	//   ....[1]....
        /*05ac*/ 	.word	0x000015d0


	//   ....[2]....
        /*05b0*/ 	.word	0x000047c0


	//   ....[3]....
        /*05b4*/ 	.word	0x000047f0


	//   ....[4]....
        /*05b8*/ 	.word	0x00005de0


	//----- nvinfo : EIATTR_MAX_THREADS
	.align		4
.L_39:
        /*05bc*/ 	.byte	0x04, 0x05
        /*05be*/ 	.short	(.L_41 - .L_40)
.L_40:
        /*05c0*/ 	.word	0x00000180
        /*05c4*/ 	.word	0x00000001
        /*05c8*/ 	.word	0x00000001


	//----- nvinfo : EIATTR_CRS_STACK_SIZE
	.align		4
.L_41:
        /*05cc*/ 	.byte	0x04, 0x1e
        /*05ce*/ 	.short	(.L_43 - .L_42)
.L_42:
        /*05d0*/ 	.word	0x00000000


	//----- nvinfo : EIATTR_CBANK_PARAM_SIZE
	.align		4
.L_43:
        /*05d4*/ 	.byte	0x03, 0x19
        /*05d6*/ 	.short	0x0470


	//----- nvinfo : EIATTR_PARAM_CBANK
	.align		4
        /*05d8*/ 	.byte	0x04, 0x0a
        /*05da*/ 	.short	(.L_45 - .L_44)
	.align		4
.L_44:
        /*05dc*/ 	.word	index@(.nv.constant0._ZN7cutlass13device_kernelINS_4gemm6kernel13GemmUniversalIN4cute5tupleIJiiiiEEENS1_10collective13CollectiveMmaINS1_34MainloopSm90TmaGmmaWarpSpecializedILi14ENS5_IJNS4_1CILi2EEENSA_ILi1EEESC_EEENS1_32KernelTmaWarpSpecializedPingpongEEENS5_IJNSA_ILi64EEESG_NSA_ILi128EEEEEEaNS5_IJlSC_lEEEaSJ_NS4_8TiledMMAINS4_8MMA_AtomIJNS4_4SM904GMMA26MMA_64x64x32_S32S8S8_SS_TNEEEENS4_6LayoutINS5_IJSC_SC_SC_EEENS5_IJNSA_ILi0EEESS_SS_EEEEENS5_IJNS4_10UnderscoreESV_SV_EEEEENS4_13SM90_TMA_LOADENS4_14ComposedLayoutINS4_7SwizzleILi3ELi4ELi3EEENS4_18smem_ptr_flag_bitsILi8EEENSQ_INS5_IJNSA_ILi8EEESH_EEENS5_IJSH_SC_EEEEEEEvNS4_8identityENS4_23SM90_TMA_LOAD_MULTICASTES18_vS19_EENS_8epilogue10collective6detail29Sm90TmaWarpSpecializedAdapterINS1D_15DefaultEpilogueIaSJ_SJ_NS1C_6thread17LinearCombinationIaLi1EiiLNS1H_9ScaleType4KindE0ELNS_15FloatRoundStyleE2EaEENS1_15EpilogueDefaultEEEEEvvEEEEvNT_6ParamsE)
        /*05e0*/ 	.short	0x0210
        /*05e2*/ 	.short	0x0470


	//----- nvinfo : EIATTR_SW_WAR
	.align		4
.L_45:
        /*05e4*/ 	.byte	0x04, 0x36
        /*05e6*/ 	.short	(.L_47 - .L_46)
.L_46:
        /*05e8*/ 	.word	0x00000008
.L_47:


//--------------------- .nv.callgraph             --------------------------
	.section	.nv.callgraph,"",@"SHT_CUDA_CALLGRAPH"
	.align	4
	.sectionentsize	8
	.align		4
        /*0000*/ 	.word	0x00000000
	.align		4
        /*0004*/ 	.word	0xffffffff
	.align		4
        /*0008*/ 	.word	index@(_ZN7cutlass13device_kernelINS_4gemm6kernel13GemmUniversalIN4cute5tupleIJiiiiEEENS1_10collective13CollectiveMmaINS1_34MainloopSm90TmaGmmaWarpSpecializedILi14ENS5_IJNS4_1CILi2EEENSA_ILi1EEESC_EEENS1_32KernelTmaWarpSpecializedPingpongEEENS5_IJNSA_ILi64EEESG_NSA_ILi128EEEEEEaNS5_IJlSC_lEEEaSJ_NS4_8TiledMMAINS4_8MMA_AtomIJNS4_4SM904GMMA26MMA_64x64x32_S32S8S8_SS_TNEEEENS4_6LayoutINS5_IJSC_SC_SC_EEENS5_IJNSA_ILi0EEESS_SS_EEEEENS5_IJNS4_10UnderscoreESV_SV_EEEEENS4_13SM90_TMA_LOADENS4_14ComposedLayoutINS4_7SwizzleILi3ELi4ELi3EEENS4_18smem_ptr_flag_bitsILi8EEENSQ_INS5_IJNSA_ILi8EEESH_EEENS5_IJSH_SC_EEEEEEEvNS4_8identityENS4_23SM90_TMA_LOAD_MULTICASTES18_vS19_EENS_8epilogue10collective6detail29Sm90TmaWarpSpecializedAdapterINS1D_15DefaultEpilogueIaSJ_SJ_NS1C_6thread17LinearCombinationIaLi1EiiLNS1H_9ScaleType4KindE0ELNS_15FloatRoundStyleE2EaEENS1_15EpilogueDefaultEEEEEvvEEEEvNT_6ParamsE)
	.align		4
        /*000c*/ 	.word	index@(__assertfail)
	.align		4
        /*0010*/ 	.word	0x00000000
	.align		4
        /*0014*/ 	.word	0xfffffffe
	.align		4
        /*0018*/ 	.word	0x00000000
	.align		4
        /*001c*/ 	.word	0xfffffffd
	.align		4
        /*0020*/ 	.word	0x00000000
	.align		4
        /*0024*/ 	.word	0xfffffffc


//--------------------- .nv.constant4             --------------------------
	.section	.nv.constant4,"a",@progbits
	.align	8
	.align		8
.nv.constant4:
        /*0000*/ 	.dword	__assertfail
	.align		8
        /*0008*/ 	.dword	__unnamed_1
	.align		8
        /*0010*/ 	.dword	_ZN39_INTERNAL_8b10f0db_4_k_cu_098b59e7_50534cuda3std3__45__cpo5beginE
	.align		8
        /*0018*/ 	.dword	_ZN39_INTERNAL_8b10f0db_4_k_cu_098b59e7_50534cuda3std3__45__cpo3endE
	.align		8
        /*0020*/ 	.dword	_ZN39_INTERNAL_8b10f0db_4_k_cu_098b59e7_50534cuda3std3__45__cpo6cbeginE
	.align		8
        /*0028*/ 	.dword	_ZN39_INTERNAL_8b10f0db_4_k_cu_098b59e7_50534cuda3std3__45__cpo4cendE
	.align		8
        /*0030*/ 	.dword	_ZN39_INTERNAL_8b10f0db_4_k_cu_098b59e7_50534cuda3std3__441_GLOBAL__N__8b10f0db_4_k_cu_098b59e7_50536ignoreE
	.align		8
        /*0038*/ 	.dword	_ZN39_INTERNAL_8b10f0db_4_k_cu_098b59e7_50534cuda3std3__419piecewise_constructE
	.align		8
        /*0040*/ 	.dword	_ZN39_INTERNAL_8b10f0db_4_k_cu_098b59e7_50534cuda3std3__48in_placeE
	.align		8
        /*0048*/ 	.dword	_ZN39_INTERNAL_8b10f0db_4_k_cu_098b59e7_50534cuda3std6ranges3__45__cpo4swapE
	.align		8
        /*0050*/ 	.dword	_ZN39_INTERNAL_8b10f0db_4_k_cu_098b59e7_50534cuda3std6ranges3__45__cpo9iter_moveE
	.align		8
        /*0058*/ 	.dword	_ZN39_INTERNAL_8b10f0db_4_k_cu_098b59e7_50534cute7productE
	.align		8
        /*0060*/ 	.dword	_ZN39_INTERNAL_8b10f0db_4_k_cu_098b59e7_50534cute1_E
	.align		8
        /*0068*/ 	.dword	$str$22
	.align		8
        /*0070*/ 	.dword	$str$23


//--------------------- .text._ZN7cutlass13device_kernelINS_4gemm6kernel13GemmUniversalIN4cute5tupleIJiiiiEEENS1_10collective13CollectiveMmaINS1_34MainloopSm90TmaGmmaWarpSpecializedILi14ENS5_IJNS4_1CILi2EEENSA_ILi1EEESC_EEENS1_32KernelTmaWarpSpecializedPingpongEEENS5_IJNSA_ILi64EEESG_NSA_ILi128EEEEEEaNS5_IJlSC_lEEEaSJ_NS4_8TiledMMAINS4_8MMA_AtomIJNS4_4SM904GMMA26MMA_64x64x32_S32S8S8_SS_TNEEEENS4_6LayoutINS5_IJSC_SC_SC_EEENS5_IJNSA_ILi0EEESS_SS_EEEEENS5_IJNS4_10UnderscoreESV_SV_EEEEENS4_13SM90_TMA_LOADENS4_14ComposedLayoutINS4_7SwizzleILi3ELi4ELi3EEENS4_18smem_ptr_flag_bitsILi8EEENSQ_INS5_IJNSA_ILi8EEESH_EEENS5_IJSH_SC_EEEEEEEvNS4_8identityENS4_23SM90_TMA_LOAD_MULTICASTES18_vS19_EENS_8epilogue10collective6detail29Sm90TmaWarpSpecializedAdapterINS1D_15DefaultEpilogueIaSJ_SJ_NS1C_6thread17LinearCombinationIaLi1EiiLNS1H_9ScaleType4KindE0ELNS_15FloatRoundStyleE2EaEENS1_15EpilogueDefaultEEEEEvvEEEEvNT_6ParamsE --------------------------
	.section	.text._ZN7cutlass13device_kernelINS_4gemm6kernel13GemmUniversalIN4cute5tupleIJiiiiEEENS1_10collective13CollectiveMmaINS1_34MainloopSm90TmaGmmaWarpSpecializedILi14ENS5_IJNS4_1CILi2EEENSA_ILi1EEESC_EEENS1_32KernelTmaWarpSpecializedPingpongEEENS5_IJNSA_ILi64EEESG_NSA_ILi128EEEEEEaNS5_IJlSC_lEEEaSJ_NS4_8TiledMMAINS4_8MMA_AtomIJNS4_4SM904GMMA26MMA_64x64x32_S32S8S8_SS_TNEEEENS4_6LayoutINS5_IJSC_SC_SC_EEENS5_IJNSA_ILi0EEESS_SS_EEEEENS5_IJNS4_10UnderscoreESV_SV_EEEEENS4_13SM90_TMA_LOADENS4_14ComposedLayoutINS4_7SwizzleILi3ELi4ELi3EEENS4_18smem_ptr_flag_bitsILi8EEENSQ_INS5_IJNSA_ILi8EEESH_EEENS5_IJSH_SC_EEEEEEEvNS4_8identityENS4_23SM90_TMA_LOAD_MULTICASTES18_vS19_EENS_8epilogue10collective6detail29Sm90TmaWarpSpecializedAdapterINS1D_15DefaultEpilogueIaSJ_SJ_NS1C_6thread17LinearCombinationIaLi1EiiLNS1H_9ScaleType4KindE0ELNS_15FloatRoundStyleE2EaEENS1_15EpilogueDefaultEEEEEvvEEEEvNT_6ParamsE,"ax",@progbits
	.align	128
.text._ZN7cutlass13device_kernelINS_4gemm6kernel13GemmUniversalIN4cute5tupleIJiiiiEEENS1_10collective13CollectiveMmaINS1_34MainloopSm90TmaGmmaWarpSpecializedILi14ENS5_IJNS4_1CILi2EEENSA_ILi1EEESC_EEENS1_32KernelTmaWarpSpecializedPingpongEEENS5_IJNSA_ILi64EEESG_NSA_ILi128EEEEEEaNS5_IJlSC_lEEEaSJ_NS4_8TiledMMAINS4_8MMA_AtomIJNS4_4SM904GMMA26MMA_64x64x32_S32S8S8_SS_TNEEEENS4_6LayoutINS5_IJSC_SC_SC_EEENS5_IJNSA_ILi0EEESS_SS_EEEEENS5_IJNS4_10UnderscoreESV_SV_EEEEENS4_13SM90_TMA_LOADENS4_14ComposedLayoutINS4_7SwizzleILi3ELi4ELi3EEENS4_18smem_ptr_flag_bitsILi8EEENSQ_INS5_IJNSA_ILi8EEESH_EEENS5_IJSH_SC_EEEEEEEvNS4_8identityENS4_23SM90_TMA_LOAD_MULTICASTES18_vS19_EENS_8epilogue10collective6detail29Sm90TmaWarpSpecializedAdapterINS1D_15DefaultEpilogueIaSJ_SJ_NS1C_6thread17LinearCombinationIaLi1EiiLNS1H_9ScaleType4KindE0ELNS_15FloatRoundStyleE2EaEENS1_15EpilogueDefaultEEEEEvvEEEEvNT_6ParamsE:
        .type           _ZN7cutlass13device_kernelINS_4gemm6kernel13GemmUniversalIN4cute5tupleIJiiiiEEENS1_10collective13CollectiveMmaINS1_34MainloopSm90TmaGmmaWarpSpecializedILi14ENS5_IJNS4_1CILi2EEENSA_ILi1EEESC_EEENS1_32KernelTmaWarpSpecializedPingpongEEENS5_IJNSA_ILi64EEESG_NSA_ILi128EEEEEEaNS5_IJlSC_lEEEaSJ_NS4_8TiledMMAINS4_8MMA_AtomIJNS4_4SM904GMMA26MMA_64x64x32_S32S8S8_SS_TNEEEENS4_6LayoutINS5_IJSC_SC_SC_EEENS5_IJNSA_ILi0EEESS_SS_EEEEENS5_IJNS4_10UnderscoreESV_SV_EEEEENS4_13SM90_TMA_LOADENS4_14ComposedLayoutINS4_7SwizzleILi3ELi4ELi3EEENS4_18smem_ptr_flag_bitsILi8EEENSQ_INS5_IJNSA_ILi8EEESH_EEENS5_IJSH_SC_EEEEEEEvNS4_8identityENS4_23SM90_TMA_LOAD_MULTICASTES18_vS19_EENS_8epilogue10collective6detail29Sm90TmaWarpSpecializedAdapterINS1D_15DefaultEpilogueIaSJ_SJ_NS1C_6thread17LinearCombinationIaLi1EiiLNS1H_9ScaleType4KindE0ELNS_15FloatRoundStyleE2EaEENS1_15EpilogueDefaultEEEEEvvEEEEvNT_6ParamsE,@function
        .size           _ZN7cutlass13device_kernelINS_4gemm6kernel13GemmUniversalIN4cute5tupleIJiiiiEEENS1_10collective13CollectiveMmaINS1_34MainloopSm90TmaGmmaWarpSpecializedILi14ENS5_IJNS4_1CILi2EEENSA_ILi1EEESC_EEENS1_32KernelTmaWarpSpecializedPingpongEEENS5_IJNSA_ILi64EEESG_NSA_ILi128EEEEEEaNS5_IJlSC_lEEEaSJ_NS4_8TiledMMAINS4_8MMA_AtomIJNS4_4SM904GMMA26MMA_64x64x32_S32S8S8_SS_TNEEEENS4_6LayoutINS5_IJSC_SC_SC_EEENS5_IJNSA_ILi0EEESS_SS_EEEEENS5_IJNS4_10UnderscoreESV_SV_EEEEENS4_13SM90_TMA_LOADENS4_14ComposedLayoutINS4_7SwizzleILi3ELi4ELi3EEENS4_18smem_ptr_flag_bitsILi8EEENSQ_INS5_IJNSA_ILi8EEESH_EEENS5_IJSH_SC_EEEEEEEvNS4_8identityENS4_23SM90_TMA_LOAD_MULTICASTES18_vS19_EENS_8epilogue10collective6detail29Sm90TmaWarpSpecializedAdapterINS1D_15DefaultEpilogueIaSJ_SJ_NS1C_6thread17LinearCombinationIaLi1EiiLNS1H_9ScaleType4KindE0ELNS_15FloatRoundStyleE2EaEENS1_15EpilogueDefaultEEEEEvvEEEEvNT_6ParamsE,(.L_x_164 - _ZN7cutlass13device_kernelINS_4gemm6kernel13GemmUniversalIN4cute5tupleIJiiiiEEENS1_10collective13CollectiveMmaINS1_34MainloopSm90TmaGmmaWarpSpecializedILi14ENS5_IJNS4_1CILi2EEENSA_ILi1EEESC_EEENS1_32KernelTmaWarpSpecializedPingpongEEENS5_IJNSA_ILi64EEESG_NSA_ILi128EEEEEEaNS5_IJlSC_lEEEaSJ_NS4_8TiledMMAINS4_8MMA_AtomIJNS4_4SM904GMMA26MMA_64x64x32_S32S8S8_SS_TNEEEENS4_6LayoutINS5_IJSC_SC_SC_EEENS5_IJNSA_ILi0EEESS_SS_EEEEENS5_IJNS4_10UnderscoreESV_SV_EEEEENS4_13SM90_TMA_LOADENS4_14ComposedLayoutINS4_7SwizzleILi3ELi4ELi3EEENS4_18smem_ptr_flag_bitsILi8EEENSQ_INS5_IJNSA_ILi8EEESH_EEENS5_IJSH_SC_EEEEEEEvNS4_8identityENS4_23SM90_TMA_LOAD_MULTICASTES18_vS19_EENS_8epilogue10collective6detail29Sm90TmaWarpSpecializedAdapterINS1D_15DefaultEpilogueIaSJ_SJ_NS1C_6thread17LinearCombinationIaLi1EiiLNS1H_9ScaleType4KindE0ELNS_15FloatRoundStyleE2EaEENS1_15EpilogueDefaultEEEEEvvEEEEvNT_6ParamsE)
        .other          _ZN7cutlass13device_kernelINS_4gemm6kernel13GemmUniversalIN4cute5tupleIJiiiiEEENS1_10collective13CollectiveMmaINS1_34MainloopSm90TmaGmmaWarpSpecializedILi14ENS5_IJNS4_1CILi2EEENSA_ILi1EEESC_EEENS1_32KernelTmaWarpSpecializedPingpongEEENS5_IJNSA_ILi64EEESG_NSA_ILi128EEEEEEaNS5_IJlSC_lEEEaSJ_NS4_8TiledMMAINS4_8MMA_AtomIJNS4_4SM904GMMA26MMA_64x64x32_S32S8S8_SS_TNEEEENS4_6LayoutINS5_IJSC_SC_SC_EEENS5_IJNSA_ILi0EEESS_SS_EEEEENS5_IJNS4_10UnderscoreESV_SV_EEEEENS4_13SM90_TMA_LOADENS4_14ComposedLayoutINS4_7SwizzleILi3ELi4ELi3EEENS4_18smem_ptr_flag_bitsILi8EEENSQ_INS5_IJNSA_ILi8EEESH_EEENS5_IJSH_SC_EEEEEEEvNS4_8identityENS4_23SM90_TMA_LOAD_MULTICASTES18_vS19_EENS_8epilogue10collective6detail29Sm90TmaWarpSpecializedAdapterINS1D_15DefaultEpilogueIaSJ_SJ_NS1C_6thread17LinearCombinationIaLi1EiiLNS1H_9ScaleType4KindE0ELNS_15FloatRoundStyleE2EaEENS1_15EpilogueDefaultEEEEEvvEEEEvNT_6ParamsE,@"STO_CUDA_ENTRY STV_DEFAULT"
_ZN7cutlass13device_kernelINS_4gemm6kernel13GemmUniversalIN4cute5tupleIJiiiiEEENS1_10collective13CollectiveMmaINS1_34MainloopSm90TmaGmmaWarpSpecializedILi14ENS5_IJNS4_1CILi2EEENSA_ILi1EEESC_EEENS1_32KernelTmaWarpSpecializedPingpongEEENS5_IJNSA_ILi64EEESG_NSA_ILi128EEEEEEaNS5_IJlSC_lEEEaSJ_NS4_8TiledMMAINS4_8MMA_AtomIJNS4_4SM904GMMA26MMA_64x64x32_S32S8S8_SS_TNEEEENS4_6LayoutINS5_IJSC_SC_SC_EEENS5_IJNSA_ILi0EEESS_SS_EEEEENS5_IJNS4_10UnderscoreESV_SV_EEEEENS4_13SM90_TMA_LOADENS4_14ComposedLayoutINS4_7SwizzleILi3ELi4ELi3EEENS4_18smem_ptr_flag_bitsILi8EEENSQ_INS5_IJNSA_ILi8EEESH_EEENS5_IJSH_SC_EEEEEEEvNS4_8identityENS4_23SM90_TMA_LOAD_MULTICASTES18_vS19_EENS_8epilogue10collective6detail29Sm90TmaWarpSpecializedAdapterINS1D_15DefaultEpilogueIaSJ_SJ_NS1C_6thread17LinearCombinationIaLi1EiiLNS1H_9ScaleType4KindE0ELNS_15FloatRoundStyleE2EaEENS1_15EpilogueDefaultEEEEEvvEEEEvNT_6ParamsE:
[----:B------:R-:W0:Y:S02]  /*0000*/  LDC R1, c[0x0][0x28] ;  /* 0x00000a00ff017b82 */ /* 0x000e240000000800 */
[----:B0-----:R-:W-:Y:S01]  /*0010*/  VIADD R1, R1, 0xfffffff8 ;  /* 0xfffffff801017836 */ /* 0x001fe20000000000 */
[----:B------:R-:W0:Y:S01]  /*0020*/  S2R R4, SR_TID.X ;  /* 0x0000000000047919 */ /* 0x000e220000002100 */
[----:B------:R-:W-:Y:S01]  /*0030*/  ELECT P0, URZ, PT ;  /* 0x00000000003f782f */ /* 0x000fe20003800000 */
[----:B------:R-:W-:Y:S01]  /*0040*/  BSSY B0, `(.L_x_0) ;  /* 0x000000f000007945 */ /* 0x000fe20003800000 */
[--C-:B0-----:R-:W-:Y:S02]  /*0050*/  SHF.R.U32.HI R2, RZ, 0x5, R4.reuse ;  /* 0x00000005ff027819 */ /* 0x101fe40000011604 */
[----:B------:R-:W-:-:S03]  /*0060*/  SHF.R.U32.HI R7, RZ, 0x7, R4 ;  /* 0x00000007ff077819 */ /* 0x000fc60000011604 */
[----:B------:R-:W0:Y:S04]  /*0070*/  SHFL.IDX PT, R5, R2, RZ, 0x1f ;  /* 0x00001fff02057589 */ /* 0x000e2800000e0000 */
[----:B------:R1:W2:Y:S01]  /*0080*/  SHFL.IDX PT, R10, R7, RZ, 0x1f ;  /* 0x00001fff070a7589 */ /* 0x0002a200000e0000 */
[----:B0-----:R-:W-:-:S13]  /*0090*/  ISETP.NE.OR P0, PT, R5, RZ, !P0 ;  /* 0x000000ff0500720c */ /* 0x001fda0004705670 */
[----:B-12---:R-:W-:Y:S05]  /*00a0*/  @P0 BRA `(.L_x_1) ;  /* 0x0000000000200947 */ /* 0x006fea0003800000 */
[----:B------:R-:W-:Y:S02]  /*00b0*/  ULDC.64 UR4, c[0x0][0x198] ;  /* 0x0000660000047ab9 */ /* 0x000fe40000000a00 */
[----:B------:R-:W-:Y:S02]  /*00c0*/  UIADD3 UR6, UP0, UR4, 0xf0, URZ ;  /* 0x000000f004067890 */ /* 0x000fe4000ff1e03f */
[----:B------:R-:W-:Y:S02]  /*00d0*/  UIADD3 UR4, UP1, UR4, 0x1f0, URZ ;  /* 0x000001f004047890 */ /* 0x000fe4000ff3e03f */
[----:B------:R-:W-:Y:S02]  /*00e0*/  UIADD3.X UR7, URZ, UR5, URZ, UP0, !UPT ;  /* 0x000000053f077290 */ /* 0x000fe400087fe43f */
[----:B------:R-:W-:-:S07]  /*00f0*/  UIADD3.X UR5, URZ, UR5, URZ, UP1, !UPT ;  /* 0x000000053f057290 */ /* 0x000fce0008ffe43f */
[----:B------:R0:W-:Y:S02]  /*0100*/  UTMACCTL.PF [UR6] ;  /* 0x00000000060079b9 */ /* 0x0001e40008040000 */
[----:B------:R0:W-:Y:S02]  /*0110*/  UTMACCTL.PF [UR4] ;  /* 0x00000000040079b9 */ /* 0x0001e40008040000 */
[----:B0-----:R-:W-:Y:S01]  /*0120*/  NOP ;  /* 0x0000000000007918 */ /* 0x001fe20000000000 */
.L_x_1:
[----:B------:R-:W-:Y:S05]  /*0130*/  BSYNC B0 ;  /* 0x0000000000007941 */ /* 0x000fea0003800000 */
.L_x_0:
[----:B------:R-:W0:Y:S01]  /*0140*/  SHFL.IDX PT, R8, R2, RZ, 0x1f ;  /* 0x00001fff02087589 */ /* 0x000e2200000e0000 */
[----:B------:R-:W-:-:S04]  /*0150*/  SHF.R.S32.HI R3, RZ, 0x1f, R4 ;  /* 0x0000001fff037819 */ /* 0x000fc80000011404 */
[----:B------:R-:W-:Y:S02]  /*0160*/  LEA.HI R3, R3, R4, RZ, 0x7 ;  /* 0x0000000403037211 */ /* 0x000fe400078f38ff */
[----:B0-----:R-:W-:-:S13]  /*0170*/  ISETP.NE.AND P0, PT, R8, RZ, PT ;  /* 0x000000ff0800720c */ /* 0x001fda0003f05270 */
[----:B------:R-:W-:Y:S05]  /*0180*/  @P0 BRA `(.L_x_2) ;  /* 0x0000000000b40947 */ /* 0x000fea0003800000 */
[----:B------:R-:W-:Y:S01]  /*0190*/  ELECT P0, URZ, PT ;  /* 0x00000000003f782f */ /* 0x000fe20003800000 */
[----:B------:R-:W-:-:S12]  /*01a0*/  BSSY B0, `(.L_x_2) ;  /* 0x000002b000007945 */ /* 0x000fd80003800000 */
[----:B------:R-:W-:Y:S05]  /*01b0*/  @!P0 BRA `(.L_x_3) ;  /* 0x0000000000a48947 */ /* 0x000fea0003800000 */
[----:B------:R-:W0:Y:S01]  /*01c0*/  S2UR UR8, SR_CgaCtaId ;  /* 0x00000000000879c3 */ /* 0x000e220000008800 */
[----:B------:R-:W-:Y:S01]  /*01d0*/  UMOV UR4, 0x400 ;  /* 0x0000040000047882 */ /* 0x000fe20000000000 */
[----:B------:R-:W-:Y:S01]  /*01e0*/  UMOV UR5, 0x1 ;  /* 0x0000000100057882 */ /* 0x000fe20000000000 */
[----:B------:R-:W-:Y:S02]  /*01f0*/  UMOV UR6, 0x2 ;  /* 0x0000000200067882 */ /* 0x000fe40000000000 */
[----:B------:R-:W-:-:S04]  /*0200*/  UIADD3 UR6, -UR6, 0x100000, URZ ;  /* 0x0010000006067890 */ /* 0x000fc8000fffe13f */
[----:B------:R-:W-:Y:S02]  /*0210*/  USHF.L.U32 UR7, UR6, 0xb, URZ ;  /* 0x0000000b06077899 */ /* 0x000fe4000800063f */
[----:B------:R-:W-:Y:S02]  /*0220*/  USHF.L.U32 UR6, UR6, 0x1, URZ ;  /* 0x0000000106067899 */ /* 0x000fe4000800063f */
[----:B0-----:R-:W-:Y:S02]  /*0230*/  ULEA UR8, UR8, UR4, 0x18 ;  /* 0x0000000408087291 */ /* 0x001fe4000f8ec03f */
[----:B------:R-:W-:-:S04]  /*0240*/  UIADD3 UR4, -UR5, 0x100000, URZ ;  /* 0x0010000005047890 */ /* 0x000fc8000fffe13f */
[----:B------:R-:W-:Y:S02]  /*0250*/  USHF.L.U32 UR5, UR4, 0xb, URZ ;  /* 0x0000000b04057899 */ /* 0x000fe4000800063f */
[----:B------:R-:W-:Y:S01]  /*0260*/  USHF.L.U32 UR4, UR4, 0x1, URZ ;  /* 0x0000000104047899 */ /* 0x000fe2000800063f */
[----:B------:R-:W0:Y:S11]  /*0270*/  FENCE.VIEW.ASYNC.S ;  /* 0x00000000000073c6 */ /* 0x000e360000000000 */
[----:B0-----:R0:W1:Y:S01]  /*0280*/  SYNCS.EXCH.64 URZ, [UR8], UR4 ;  /* 0x00000004083f75b2 */ /* 0x0010620008000100 */
[----:B------:R0:W2:Y:S01]  /*0290*/  SYNCS.EXCH.64 URZ, [UR8+0x70], UR6 ;  /* 0x00007006083f75b2 */ /* 0x0000a20008000100 */
[----:B------:R0:W3:Y:S01]  /*02a0*/  SYNCS.EXCH.64 URZ, [UR8+0x8], UR4 ;  /* 0x00000804083f75b2 */ /* 0x0000e20008000100 */
[----:B------:R0:W4:Y:S01]  /*02b0*/  SYNCS.EXCH.64 URZ, [UR8+0x78], UR6 ;  /* 0x00007806083f75b2 */ /* 0x0001220008000100 */
[----:B------:R0:W0:Y:S01]  /*02c0*/  SYNCS.EXCH.64 URZ, [UR8+0x10], UR4 ;  /* 0x00001004083f75b2 */ /* 0x0000220008000100 */
        /* <DEDUP_REMOVED lines=23> */
[----:B-1234-:R-:W-:Y:S01]  /*0440*/  NOP ;  /* 0x0000000000007918 */ /* 0x01efe20000000000 */
.L_x_3:
[----:B0-----:R-:W-:Y:S05]  /*0450*/  BSYNC B0 ;  /* 0x0000000000007941 */ /* 0x001fea0003800000 */
.L_x_2:
[----:B------:R-:W0:Y:S01]  /*0460*/  SHFL.IDX PT, R13, R2, RZ, 0x1f ;  /* 0x00001fff020d7589 */ /* 0x000e2200000e0000 */
[----:B------:R-:W1:Y:S01]  /*0470*/  S2UR UR12, SR_CTAID.X ;  /* 0x00000000000c79c3 */ /* 0x000e620000002500 */
[----:B------:R-:W-:Y:S02]  /*0480*/  LOP3.LUT R3, R3, 0xffffff80, RZ, 0xc0, !PT ;  /* 0xffffff8003037812 */ /* 0x000fe400078ec0ff */
[----:B------:R-:W-:Y:S01]  /*0490*/  ELECT P0, URZ, PT ;  /* 0x00000000003f782f */ /* 0x000fe20003800000 */
[----:B------:R2:W3:Y:S01]  /*04a0*/  SHFL.IDX PT, R12, R2, RZ, 0x1f ;  /* 0x00001fff020c7589 */ /* 0x0004e200000e0000 */
[----:B------:R-:W-:Y:S01]  /*04b0*/  ELECT P1, URZ, PT ;  /* 0x00000000003f782f */ /* 0x000fe20003820000 */
[----:B------:R-:W-:Y:S01]  /*04c0*/  NOP ;  /* 0x0000000000007918 */ /* 0x000fe20000000000 */
[----:B------:R-:W-:Y:S01]  /*04d0*/  IMAD.IADD R3, R4, 0x1, -R3 ;  /* 0x0000000104037824 */ /* 0x000fe200078e0a03 */
[----:B------:R-:W4:Y:S01]  /*04e0*/  S2R R6, SR_CTAID.Y ;  /* 0x0000000000067919 */ /* 0x000f220000002600 */
[----:B------:R-:W-:Y:S01]  /*04f0*/  ULDC UR4, c[0x0][0x150] ;  /* 0x0000540000047ab9 */ /* 0x000fe20000000800 */
[----:B------:R-:W5:Y:S01]  /*0500*/  LDC R14, c[0x0][0x144] ;  /* 0x00005100ff0e7b82 */ /* 0x000f620000000800 */
[----:B------:R-:W-:Y:S01]  /*0510*/  UMOV UR11, 0x80 ;  /* 0x00000080000b7882 */ /* 0x000fe20000000000 */
[----:B------:R-:W-:Y:S01]  /*0520*/  SHF.R.S32.HI R0, RZ, 0x1f, R3 ;  /* 0x0000001fff007819 */ /* 0x000fe20000011403 */
[----:B------:R-:W-:Y:S01]  /*0530*/  NOP ;  /* 0x0000000000007918 */ /* 0x000fe20000000000 */
[C---:B------:R-:W-:Y:S01]  /*0540*/  VIADD R35, R10.reuse, 0xffffffff ;  /* 0xffffffff0a237836 */ /* 0x040fe20000000000 */
[----:B------:R-:W-:Y:S01]  /*0550*/  ISETP.NE.AND P4, PT, R10, RZ, PT ;  /* 0x000000ff0a00720c */ /* 0x000fe20003f85270 */
[----:B------:R-:W-:Y:S01]  /*0560*/  IMAD.MOV.U32 R57, RZ, RZ, 0x1 ;  /* 0x00000001ff397424 */ /* 0x000fe200078e00ff */
[----:B------:R-:W-:Y:S01]  /*0570*/  LEA.HI R9, R0, R3, RZ, 0x3 ;  /* 0x0000000300097211 */ /* 0x000fe200078f18ff */
[----:B------:R-:W5:Y:S01]  /*0580*/  LDC R15, c[0x0][0x140] ;  /* 0x00005000ff0f7b82 */ /* 0x000f620000000800 */
[----:B------:R-:W-:-:S02]  /*0590*/  ISETP.GE.U32.AND P6, PT, R35, 0x2, PT ;  /* 0x000000022300780c */ /* 0x000fc40003fc6070 */
[--C-:B------:R-:W-:Y:S02]  /*05a0*/  SHF.R.S32.HI R11, RZ, 0x3, R9.reuse ;  /* 0x00000003ff0b7819 */ /* 0x100fe40000011409 */
[----:B--2---:R-:W-:Y:S02]  /*05b0*/  SHF.R.S32.HI R2, RZ, 0x1f, R9 ;  /* 0x0000001fff027819 */ /* 0x004fe40000011409 */
[----:B------:R-:W-:Y:S01]  /*05c0*/  SHF.R.S32.HI R9, RZ, 0x1f, R8 ;  /* 0x0000001fff097819 */ /* 0x000fe20000011408 */
[----:B------:R-:W2:Y:S01]  /*05d0*/  LDC R25, c[0x0][0x148] ;  /* 0x00005200ff197b82 */ /* 0x000ea20000000800 */
[----:B0-----:R-:W-:Y:S02]  /*05e0*/  ISETP.NE.OR P0, PT, R13, RZ, !P0 ;  /* 0x000000ff0d00720c */ /* 0x001fe40004705670 */
[----:B-1----:R-:W-:Y:S02]  /*05f0*/  I2FP.F32.U32 R13, UR12 ;  /* 0x0000000c000d7c45 */ /* 0x002fe40008201000 */
[----:B------:R-:W-:-:S02]  /*0600*/  LEA.HI R2, R2, R11, RZ, 0x2 ;  /* 0x0000000b02027211 */ /* 0x000fc400078f10ff */
[----:B------:R-:W-:Y:S01]  /*0610*/  LEA.HI R9, R9, R8, RZ, 0x2 ;  /* 0x0000000809097211 */ /* 0x000fe200078f10ff */
[----:B------:R-:W-:Y:S01]  /*0620*/  FMUL R13, R13, UR4 ;  /* 0x000000040d0d7c20 */ /* 0x000fe20008400000 */
[----:B---3--:R-:W-:Y:S01]  /*0630*/  ISETP.NE.OR P1, PT, R12, RZ, !P1 ;  /* 0x000000ff0c00720c */ /* 0x008fe20004f25670 */
[----:B------:R-:W-:Y:S01]  /*0640*/  ULDC UR4, c[0x0][0x154] ;  /* 0x0000550000047ab9 */ /* 0x000fe20000000800 */
[----:B------:R-:W-:Y:S02]  /*0650*/  LOP3.LUT R12, R2, 0xfffffffc, RZ, 0xc0, !PT ;  /* 0xfffffffc020c7812 */ /* 0x000fe400078ec0ff */
[----:B------:R-:W-:Y:S01]  /*0660*/  LOP3.LUT R9, R9, 0x3ffffffc, RZ, 0xc0, !PT ;  /* 0x3ffffffc09097812 */ /* 0x000fe200078ec0ff */
[----:B------:R-:W0:Y:S01]  /*0670*/  F2I.U32.TRUNC.NTZ R13, R13 ;  /* 0x0000000d000d7305 */ /* 0x000e22000020f000 */
[----:B------:R-:W-:Y:S01]  /*0680*/  SHF.R.S32.HI R2, RZ, 0x1f, R5 ;  /* 0x0000001fff027819 */ /* 0x000fe20000011405 */
[----:B------:R-:W-:Y:S01]  /*0690*/  IMAD.IADD R12, R11, 0x1, -R12 ;  /* 0x000000010b0c7824 */ /* 0x000fe200078e0a0c */
[----:B------:R-:W-:Y:S01]  /*06a0*/  VOTEU.ALL UP1, P0 ;  /* 0x00000000003f7886 */ /* 0x000fe20000020000 */
[----:B------:R-:W-:Y:S01]  /*06b0*/  IMAD.IADD R9, R8, 0x1, -R9 ;  /* 0x0000000108097824 */ /* 0x000fe200078e0a09 */
[----:B------:R-:W-:Y:S01]  /*06c0*/  LEA.HI R2, R2, R5, RZ, 0x2 ;  /* 0x0000000502027211 */ /* 0x000fe200078f10ff */
[----:B------:R-:W-:Y:S01]  /*06d0*/  VOTEU.ALL UP0, P0 ;  /* 0x00000000003f7886 */ /* 0x000fe20000000000 */
[----:B----4-:R-:W-:Y:S01]  /*06e0*/  I2FP.F32.U32 R8, R6 ;  /* 0x0000000600087245 */ /* 0x010fe20000201000 */
[----:B------:R-:W-:Y:S01]  /*06f0*/  IMAD R9, R9, 0x4, R12 ;  /* 0x0000000409097824 */ /* 0x000fe200078e020c */
[----:B------:R-:W-:Y:S01]  /*0700*/  LOP3.LUT R2, R2, 0xfffffffc, RZ, 0xc0, !PT ;  /* 0xfffffffc02027812 */ /* 0x000fe200078ec0ff */
[----:B------:R-:W-:Y:S01]  /*0710*/  VOTEU.ALL UP2, P1 ;  /* 0x00000000003f7886 */ /* 0x000fe20000840000 */
[----:B------:R-:W1:Y:S01]  /*0720*/  @!UP1 S2UR UR7, SR_CgaCtaId ;  /* 0x00000000000799c3 */ /* 0x000e620000008800 */
[----:B------:R-:W-:Y:S01]  /*0730*/  FMUL R8, R8, UR4 ;  /* 0x0000000408087c20 */ /* 0x000fe20008400000 */
[----:B------:R-:W-:Y:S01]  /*0740*/  IMAD.SHL.U32 R56, R9, 0x4, RZ ;  /* 0x0000000409387824 */ /* 0x000fe200078e00ff */
[----:B------:R-:W-:Y:S01]  /*0750*/  UMOV UR4, 0x20 ;  /* 0x0000002000047882 */ /* 0x000fe20000000000 */
[----:B------:R-:W-:Y:S01]  /*0760*/  IMAD.IADD R5, R5, 0x1, -R2 ;  /* 0x0000000105057824 */ /* 0x000fe200078e0a02 */
[----:B------:R-:W-:Y:S01]  /*0770*/  LEA.HI R2, R9, R9, RZ, 0x1 ;  /* 0x0000000909027211 */ /* 0x000fe200078f08ff */
[----:B0-----:R-:W-:Y:S01]  /*0780*/  IMAD.MOV R13, RZ, RZ, -R13 ;  /* 0x000000ffff0d7224 */ /* 0x001fe200078e0a0d */
[----:B------:R-:W0:Y:S01]  /*0790*/  F2I.U32.TRUNC.NTZ R8, R8 ;  /* 0x0000000800087305 */ /* 0x000e22000020f000 */
[----:B------:R-:W3:Y:S01]  /*07a0*/  @!UP2 S2UR UR10, SR_CgaCtaId ;  /* 0x00000000000aa9c3 */ /* 0x000ee20000008800 */
[----:B------:R-:W-:Y:S01]  /*07b0*/  LOP3.LUT R2, R2, 0xfffffffe, RZ, 0xc0, !PT ;  /* 0xfffffffe02027812 */ /* 0x000fe200078ec0ff */
[----:B-----5:R-:W-:Y:S01]  /*07c0*/  IMAD R21, R14, R13, UR12 ;  /* 0x0000000c0e157e24 */ /* 0x020fe2000f8e020d */
[----:B------:R-:W-:Y:S01]  /*07d0*/  @!UP1 UMOV UR6, 0x400 ;  /* 0x0000040000069882 */ /* 0x000fe20000000000 */
[----:B------:R-:W-:-:S04]  /*07e0*/  @!UP1 UIADD3 UR4, -UR4, 0x100000, URZ ;  /* 0x0010000004049890 */ /* 0x000fc8000fffe13f */
[----:B------:R-:W-:Y:S02]  /*07f0*/  @!UP1 USHF.L.U32 UR5, UR4, 0xb, URZ ;  /* 0x0000000b04059899 */ /* 0x000fe4000800063f */
[----:B------:R-:W-:Y:S01]  /*0800*/  @!UP1 USHF.L.U32 UR4, UR4, 0x1, URZ ;  /* 0x0000000104049899 */ /* 0x000fe2000800063f */
[C---:B------:R-:W-:Y:S01]  /*0810*/  LOP3.LUT R56, R9.reuse, 0xc, R56, 0x78, !PT ;  /* 0x0000000c09387812 */ /* 0x040fe200078e7838 */
[----:B------:R-:W-:Y:S01]  /*0820*/  IMAD.IADD R2, R9, 0x1, -R2 ;  /* 0x0000000109027824 */ /* 0x000fe200078e0a02 */
[----:B------:R-:W-:Y:S01]  /*0830*/  @!UP2 UMOV UR9, 0x400 ;  /* 0x000004000009a882 */ /* 0x000fe20000000000 */
[----:B------:R-:W-:Y:S01]  /*0840*/  VOTEU.ALL UP3, P1 ;  /* 0x00000000003f7886 */ /* 0x000fe20000860000 */
[----:B------:R-:W-:Y:S01]  /*0850*/  VOTEU.ALL UP4, P1 ;  /* 0x00000000003f7886 */ /* 0x000fe20000880000 */
[----:B------:R-:W-:Y:S01]  /*0860*/  VOTEU.ALL UP5, P1 ;  /* 0x00000000003f7886 */ /* 0x000fe200008a0000 */
[----:B------:R-:W-:Y:S01]  /*0870*/  ISETP.NE.AND P3, PT, R2, R21, PT ;  /* 0x000000150200720c */ /* 0x000fe20003f65270 */
[----:B------:R4:W4:Y:S01]  /*0880*/  SHFL.IDX PT, R14, R7, RZ, 0x1f ;  /* 0x00001fff070e7589 */ /* 0x00092200000e0000 */
[----:B------:R-:W-:Y:S01]  /*0890*/  ISETP.EQ.U32.AND P2, PT, R15, 0x1, PT ;  /* 0x000000010f00780c */ /* 0x000fe20003f42070 */
[----:B0-----:R-:W-:Y:S01]  /*08a0*/  IMAD.MOV R20, RZ, RZ, -R8 ;  /* 0x000000ffff147224 */ /* 0x001fe200078e0a08 */
[----:B-1----:R-:W-:-:S02]  /*08b0*/  @!UP1 ULEA UR8, UR7, UR6, 0x18 ;  /* 0x0000000607089291 */ /* 0x002fc4000f8ec03f */
[----:B------:R-:W-:-:S04]  /*08c0*/  @!UP2 UIADD3 UR6, -UR11, 0x100000, URZ ;  /* 0x001000000b06a890 */ /* 0x000fc8000fffe13f */
[----:B------:R-:W-:Y:S02]  /*08d0*/  @!UP2 USHF.L.U32 UR7, UR6, 0xb, URZ ;  /* 0x0000000b0607a899 */ /* 0x000fe4000800063f */
[----:B------:R-:W-:Y:S01]  /*08e0*/  @!UP2 USHF.L.U32 UR6, UR6, 0x1, URZ ;  /* 0x000000010606a899 */ /* 0x000fe2000800063f */
[----:B--2---:R-:W-:Y:S01]  /*08f0*/  IMAD R9, R25, R20, R6 ;  /* 0x0000001419097224 */ /* 0x004fe200078e0206 */
[----:B------:R-:W-:Y:S01]  /*0900*/  VOTEU.ALL UP1, P0 ;  /* 0x00000000003f7886 */ /* 0x000fe20000020000 */
[----:B------:R-:W-:Y:S01]  /*0910*/  LOP3.LUT P0, RZ, R3, 0x7, RZ, 0xc0, !PT ;  /* 0x0000000703ff7812 */ /* 0x000fe2000780c0ff */
[----:B---3--:R-:W-:Y:S01]  /*0920*/  @!UP2 ULEA UR9, UR10, UR9, 0x18 ;  /* 0x000000090a09a291 */ /* 0x008fe2000f8ec03f */
[----:B------:R-:W-:Y:S01]  /*0930*/  @P3 LEA.HI R2, R56, R56, RZ, 0x1 ;  /* 0x0000003838023211 */ /* 0x000fe200078f08ff */
[----:B------:R-:W-:Y:S01]  /*0940*/  VOTEU.ALL UP2, P1 ;  /* 0x00000000003f7886 */ /* 0x000fe20000840000 */
[----:B------:R-:W-:Y:S01]  /*0950*/  ISETP.NE.AND P1, PT, R5, 0x3, PT ;  /* 0x000000030500780c */ /* 0x000fe20003f25270 */
[----:B------:R-:W0:Y:S02]  /*0960*/  FENCE.VIEW.ASYNC.S ;  /* 0x00000000000073c6 */ /* 0x000e240000000000 */
[----:B0-----:R0:W1:Y:S01]  /*0970*/  @!UP0 SYNCS.EXCH.64 URZ, [UR8+0x110], UR4 ;  /* 0x00011004083f85b2 */ /* 0x0010620008000100 */
[----:B------:R-:W-:-:S02]  /*0980*/  @P3 SHF.R.S32.HI R2, RZ, 0x1, R2 ;  /* 0x00000001ff023819 */ /* 0x000fc40000011402 */
[----:B------:R-:W-:Y:S02]  /*0990*/  ISETP.EQ.OR P1, PT, R5, RZ, !P1 ;  /* 0x000000ff0500720c */ /* 0x000fe40004f22670 */
[----:B------:R-:W-:Y:S02]  /*09a0*/  @P3 ISETP.NE.AND P5, PT, R2, R9, PT ;  /* 0x000000090200320c */ /* 0x000fe40003fa5270 */
[----:B------:R-:W-:Y:S02]  /*09b0*/  ISETP.LT.U32.AND P0, PT, R56, 0x2, !P0 ;  /* 0x000000023800780c */ /* 0x000fe40004701070 */
[----:B------:R-:W-:Y:S02]  /*09c0*/  ISETP.EQ.AND P1, PT, R10, RZ, P1 ;  /* 0x000000ff0a00720c */ /* 0x000fe40000f22270 */
[----:B------:R-:W-:Y:S02]  /*09d0*/  SEL R2, RZ, 0x1, !P0 ;  /* 0x00000001ff027807 */ /* 0x000fe40004000000 */
[----:B------:R-:W-:-:S02]  /*09e0*/  @P3 SEL R57, RZ, 0x1, P5 ;  /* 0x00000001ff393807 */ /* 0x000fc40002800000 */
[----:B------:R-:W-:Y:S01]  /*09f0*/  SEL R16, RZ, 0x1, !P1 ;  /* 0x00000001ff107807 */ /* 0x000fe20004800000 */
[----:B------:R0:W2:Y:S01]  /*0a00*/  @!UP1 SYNCS.EXCH.64 URZ, [UR8+0x118], UR4 ;  /* 0x00011804083f95b2 */ /* 0x0000a20008000100 */
[----:B------:R-:W-:Y:S01]  /*0a10*/  NOP ;  /* 0x0000000000007918 */ /* 0x000fe20000000000 */
[----:B------:R-:W-:Y:S02]  /*0a20*/  LOP3.LUT R57, R57, R2, RZ, 0xc0, !PT ;  /* 0x0000000239397212 */ /* 0x000fe400078ec0ff */
[----:B------:R-:W-:Y:S01]  /*0a30*/  SEL R16, R16, 0x2, P6 ;  /* 0x0000000210107807 */ /* 0x000fe20003000000 */
[----:B------:R0:W3:Y:S01]  /*0a40*/  @!UP2 SYNCS.EXCH.64 URZ, [UR9+0xf0], UR6 ;  /* 0x0000f006093fa5b2 */ /* 0x0000e20008000100 */
[----:B------:R0:W0:Y:S01]  /*0a50*/  @!UP3 SYNCS.EXCH.64 URZ, [UR9+0xf8], UR6 ;  /* 0x0000f806093fb5b2 */ /* 0x0000220008000100 */
[----:B------:R0:W0:Y:S01]  /*0a60*/  @!UP4 SYNCS.EXCH.64 URZ, [UR9+0x100], UR6 ;  /* 0x00010006093fc5b2 */ /* 0x0000220008000100 */
[----:B------:R0:W0:Y:S01]  /*0a70*/  @!UP5 SYNCS.EXCH.64 URZ, [UR9+0x108], UR6 ;  /* 0x00010806093fd5b2 */ /* 0x0000220008000100 */
[----:B------:R-:W-:Y:S01]  /*0a80*/  NOP ;  /* 0x0000000000007918 */ /* 0x000fe20000000000 */
[----:B-1--4-:R-:W-:Y:S05]  /*0a90*/  @!P2 BRA `(.L_x_4) ;  /* 0x000000000008a947 */ /* 0x012fea0003800000 */
[----:B0-23--:R-:W-:Y:S01]  /*0aa0*/  UCGABAR_ARV ;  /* 0x00000000000079c7 */ /* 0x00dfe20008000000 */
[----:B------:R-:W-:Y:S05]  /*0ab0*/  BRA `(.L_x_5) ;  /* 0x0000000000047947 */ /* 0x000fea0003800000 */
.L_x_4:
[----:B0-23--:R-:W-:Y:S01]  /*0ac0*/  NOP ;  /* 0x0000000000007918 */ /* 0x00dfe20000000000 */
.L_x_5:
[----:B------:R-:W-:Y:S01]  /*0ad0*/  ULDC.64 UR4, c[0x0][0x598] ;  /* 0x0001660000047ab9 */ /* 0x000fe20000000a00 */
[----:B------:R-:W-:Y:S01]  /*0ae0*/  ULDC.64 UR36, c[0x0][0x208] ;  /* 0x0000820000247ab9 */ /* 0x000fe20000000a00 */
[----:B------:R-:W-:-:S04]  /*0af0*/  ISETP.NE.U32.AND P0, PT, RZ, UR4, PT ;  /* 0x00000004ff007c0c */ /* 0x000fc8000bf05070 */
[----:B------:R-:W-:-:S13]  /*0b00*/  ISETP.NE.AND.EX P0, PT, RZ, UR5, PT, P0 ;  /* 0x00000005ff007c0c */ /* 0x000fda000bf05300 */
[----:B------:R-:W-:Y:S05]  /*0b10*/  @!P0 BRA `(.L_x_6) ;  /* 0x00000000001c8947 */ /* 0x000fea0003800000 */
[----:B------:R-:W0:Y:S02]  /*0b20*/  LDC.64 R8, c[0x0][0x598] ;  /* 0x00016600ff087b82 */ /* 0x000e240000000a00 */
[----:B0-----:R-:W2:Y:S02]  /*0b30*/  LDG.E.64 R8, desc[UR36][R8.64] ;  /* 0x0000002408087981 */ /* 0x001ea4000c1e1b00 */
[----:B--2---:R-:W-:-:S04]  /*0b40*/  ISETP.NE.U32.AND P0, PT, R8, RZ, PT ;  /* 0x000000ff0800720c */ /* 0x004fc80003f05070 */
[----:B------:R-:W-:-:S13]  /*0b50*/  ISETP.NE.AND.EX P0, PT, R9, RZ, PT, P0 ;  /* 0x000000ff0900720c */ /* 0x000fda0003f05300 */
[----:B------:R-:W-:Y:S05]  /*0b60*/  @!P0 BRA `(.L_x_6) ;  /* 0x0000000000088947 */ /* 0x000fea0003800000 */
[----:B------:R0:W5:Y:S01]  /*0b70*/  LD.E R58, desc[UR36][R8.64] ;  /* 0x00000024083a7980 */ /* 0x000162000c101900 */
[----:B------:R-:W-:Y:S05]  /*0b80*/  BRA `(.L_x_7) ;  /* 0x0000000000247947 */ /* 0x000fea0003800000 */
.L_x_6:
[----:B------:R-:W-:Y:S02]  /*0b90*/  ULDC.64 UR4, c[0x0][0x588] ;  /* 0x0001620000047ab9 */ /* 0x000fe40000000a00 */
[----:B------:R-:W-:-:S04]  /*0ba0*/  ISETP.NE.U32.AND P0, PT, RZ, UR4, PT ;  /* 0x00000004ff007c0c */ /* 0x000fc8000bf05070 */
[----:B------:R-:W-:-:S13]  /*0bb0*/  ISETP.NE.AND.EX P0, PT, RZ, UR5, PT, P0 ;  /* 0x00000005ff007c0c */ /* 0x000fda000bf05300 */
[----:B------:R-:W-:Y:S05]  /*0bc0*/  @!P0 BRA `(.L_x_8) ;  /* 0x00000000000c8947 */ /* 0x000fea0003800000 */
[----:B------:R-:W0:Y:S02]  /*0bd0*/  LDC.64 R58, c[0x0][0x588] ;  /* 0x00016200ff3a7b82 */ /* 0x000e240000000a00 */
[----:B0-----:R1:W5:Y:S01]  /*0be0*/  LDG.E R58, desc[UR36][R58.64] ;  /* 0x000000243a3a7981 */ /* 0x001362000c1e1900 */
[----:B------:R-:W-:Y:S05]  /*0bf0*/  BRA `(.L_x_7) ;  /* 0x0000000000087947 */ /* 0x000fea0003800000 */
.L_x_8:
[----:B------:R-:W-:Y:S02]  /*0c00*/  ULDC UR4, c[0x0][0x580] ;  /* 0x0001600000047ab9 */ /* 0x000fe40000000800 */
[----:B------:R-:W-:-:S07]  /*0c10*/  IMAD.U32 R58, RZ, RZ, UR4 ;  /* 0x00000004ff3a7e24 */ /* 0x000fce000f8e00ff */
.L_x_7:
[----:B------:R-:W-:Y:S02]  /*0c20*/  ULDC.64 UR4, c[0x0][0x5a0] ;  /* 0x0001680000047ab9 */ /* 0x000fe40000000a00 */
[----:B------:R-:W-:-:S04]  /*0c30*/  ISETP.NE.U32.AND P0, PT, RZ, UR4, PT ;  /* 0x00000004ff007c0c */ /* 0x000fc8000bf05070 */
[----:B------:R-:W-:-:S13]  /*0c40*/  ISETP.NE.AND.EX P0, PT, RZ, UR5, PT, P0 ;  /* 0x00000005ff007c0c */ /* 0x000fda000bf05300 */
[----:B------:R-:W-:Y:S05]  /*0c50*/  @!P0 BRA `(.L_x_9) ;  /* 0x00000000001c8947 */ /* 0x000fea0003800000 */
[----:B0-----:R-:W0:Y:S02]  /*0c60*/  LDC.64 R8, c[0x0][0x5a0] ;  /* 0x00016800ff087b82 */ /* 0x001e240000000a00 */
[----:B0-----:R-:W2:Y:S02]  /*0c70*/  LDG.E.64 R8, desc[UR36][R8.64] ;  /* 0x0000002408087981 */ /* 0x001ea4000c1e1b00 */
[----:B--2---:R-:W-:-:S04]  /*0c80*/  ISETP.NE.U32.AND P0, PT, R8, RZ, PT ;  /* 0x000000ff0800720c */ /* 0x004fc80003f05070 */
[----:B------:R-:W-:-:S13]  /*0c90*/  ISETP.NE.AND.EX P0, PT, R9, RZ, PT, P0 ;  /* 0x000000ff0900720c */ /* 0x000fda0003f05300 */
[----:B------:R-:W-:Y:S05]  /*0ca0*/  @!P0 BRA `(.L_x_9) ;  /* 0x0000000000088947 */ /* 0x000fea0003800000 */
[----:B-1----:R0:W5:Y:S01]  /*0cb0*/  LD.E R59, desc[UR36][R8.64] ;  /* 0x00000024083b7980 */ /* 0x002162000c101900 */
[----:B------:R-:W-:Y:S05]  /*0cc0*/  BRA `(.L_x_10) ;  /* 0x0000000000247947 */ /* 0x000fea0003800000 */
.L_x_9:
[----:B------:R-:W-:Y:S02]  /*0cd0*/  ULDC.64 UR4, c[0x0][0x590] ;  /* 0x0001640000047ab9 */ /* 0x000fe40000000a00 */
[----:B------:R-:W-:-:S04]  /*0ce0*/  ISETP.NE.U32.AND P0, PT, RZ, UR4, PT ;  /* 0x00000004ff007c0c */ /* 0x000fc8000bf05070 */
[----:B------:R-:W-:-:S13]  /*0cf0*/  ISETP.NE.AND.EX P0, PT, RZ, UR5, PT, P0 ;  /* 0x00000005ff007c0c */ /* 0x000fda000bf05300 */
[----:B------:R-:W-:Y:S05]  /*0d00*/  @!P0 BRA `(.L_x_11) ;  /* 0x00000000000c8947 */ /* 0x000fea0003800000 */
[----:B0-----:R-:W1:Y:S02]  /*0d10*/  LDC.64 R8, c[0x0][0x590] ;  /* 0x00016400ff087b82 */ /* 0x001e640000000a00 */
[----:B-1----:R1:W5:Y:S01]  /*0d20*/  LDG.E R59, desc[UR36][R8.64] ;  /* 0x00000024083b7981 */ /* 0x002362000c1e1900 */
[----:B------:R-:W-:Y:S05]  /*0d30*/  BRA `(.L_x_10) ;  /* 0x0000000000087947 */ /* 0x000fea0003800000 */
.L_x_11:
[----:B------:R-:W-:Y:S02]  /*0d40*/  ULDC UR4, c[0x0][0x584] ;  /* 0x0001610000047ab9 */ /* 0x000fe40000000800 */
[----:B-1----:R-:W-:-:S07]  /*0d50*/  IMAD.U32 R59, RZ, RZ, UR4 ;  /* 0x00000004ff3b7e24 */ /* 0x002fce000f8e00ff */
.L_x_10:
[----:B------:R-:W2:Y:S01]  /*0d60*/  LDC R2, c[0x0][0x65c] ;  /* 0x00019700ff027b82 */ /* 0x000ea20000000800 */
[----:B------:R-:W-:Y:S01]  /*0d70*/  ULDC UR6, c[0x0][0x28c] ;  /* 0x0000a30000067ab9 */ /* 0x000fe20000000800 */
[----:B------:R-:W-:Y:S01]  /*0d80*/  ISETP.NE.AND P0, PT, R10, 0x2, PT ;  /* 0x000000020a00780c */ /* 0x000fe20003f05270 */
[----:B------:R-:W-:Y:S01]  /*0d90*/  UIADD3 UR6, UR6, 0x7f, URZ ;  /* 0x0000007f06067890 */ /* 0x000fe2000fffe03f */
[----:B01----:R-:W-:Y:S01]  /*0da0*/  IMAD.U32 R8, RZ, RZ, UR12 ;  /* 0x0000000cff087e24 */ /* 0x003fe2000f8e00ff */
[----:B------:R-:W-:Y:S01]  /*0db0*/  UMOV UR38, URZ ;  /* 0x0000003f00267c82 */ /* 0x000fe20008000000 */
[----:B------:R-:W-:Y:S01]  /*0dc0*/  IMAD.MOV.U32 R9, RZ, RZ, RZ ;  /* 0x000000ffff097224 */ /* 0x000fe200078e00ff */
[----:B------:R-:W-:Y:S01]  /*0dd0*/  USHF.R.S32.HI UR7, URZ, 0x1f, UR6 ;  /* 0x0000001f3f077899 */ /* 0x000fe20008011406 */
[----:B------:R-:W-:Y:S01]  /*0de0*/  UMOV UR39, URZ ;  /* 0x0000003f00277c82 */ /* 0x000fe20008000000 */
[----:B------:R-:W-:Y:S02]  /*0df0*/  ULDC.64 UR8, c[0x0][0x650] ;  /* 0x0001940000087ab9 */ /* 0x000fe40000000a00 */
[----:B------:R-:W-:-:S04]  /*0e00*/  ULEA.HI UR7, UR7, UR6, URZ, 0x7 ;  /* 0x0000000607077291 */ /* 0x000fc8000f8f383f */
[----:B------:R-:W-:Y:S01]  /*0e10*/  USHF.R.S32.HI UR40, URZ, 0x7, UR7 ;  /* 0x000000073f287899 */ /* 0x000fe20008011407 */
[----:B--2---:R-:W-:-:S13]  /*0e20*/  ISETP.NE.AND P1, PT, R2, 0x1, PT ;  /* 0x000000010200780c */ /* 0x004fda0003f25270 */
[----:B------:R-:W0:Y:S01]  /*0e30*/  @P1 LDC R19, c[0x0][0x10] ;  /* 0x00000400ff131b82 */ /* 0x000e220000000800 */
[----:B------:R-:W-:Y:S02]  /*0e40*/  @P1 IMAD.MOV.U32 R7, RZ, RZ, RZ ;  /* 0x000000ffff071224 */ /* 0x000fe400078e00ff */
[----:B------:R-:W-:-:S05]  /*0e50*/  @P1 IMAD.MOV.U32 R17, RZ, RZ, RZ ;  /* 0x000000ffff111224 */ /* 0x000fca00078e00ff */
[----:B------:R-:W1:Y:S01]  /*0e60*/  @!P1 LDC R11, c[0x0][0xc] ;  /* 0x00000300ff0b9b82 */ /* 0x000e620000000800 */
[----:B------:R-:W-:Y:S01]  /*0e70*/  ULDC UR4, c[0x0][0xc] ;  /* 0x0000030000047ab9 */ /* 0x000fe20000000800 */
[----:B------:R-:W-:Y:S02]  /*0e80*/  ULDC UR5, c[0x0][0x10] ;  /* 0x0000040000057ab9 */ /* 0x000fe40000000800 */
[----:B------:R-:W-:-:S04]  /*0e90*/  UIMAD.WIDE.U32 UR4, UR4, UR5, URZ ;  /* 0x00000005040472a5 */ /* 0x000fc8000f8e003f */
[----:B------:R-:W2:Y:S01]  /*0ea0*/  LDC R2, c[0x0][0x14] ;  /* 0x00000500ff027b82 */ /* 0x000ea20000000800 */
[----:B0-----:R-:W-:-:S04]  /*0eb0*/  @P1 IMAD.WIDE.U32 R18, R19, UR12, R6 ;  /* 0x0000000c13121c25 */ /* 0x001fc8000f8e0006 */
[----:B------:R-:W-:Y:S02]  /*0ec0*/  @P1 IMAD.IADD R17, R19, 0x1, R17 ;  /* 0x0000000113111824 */ /* 0x000fe400078e0211 */
[----:B-1----:R-:W-:-:S04]  /*0ed0*/  @!P1 IMAD.WIDE.U32 R8, R6, R11, R8 ;  /* 0x0000000b06089225 */ /* 0x002fc800078e0008 */
[----:B------:R-:W-:Y:S02]  /*0ee0*/  @!P1 IMAD.MOV.U32 R18, RZ, RZ, R8 ;  /* 0x000000ffff129224 */ /* 0x000fe400078e0008 */
[----:B------:R-:W-:Y:S02]  /*0ef0*/  @!P1 IMAD.MOV.U32 R17, RZ, RZ, R9 ;  /* 0x000000ffff119224 */ /* 0x000fe400078e0009 */
[----:B--2---:R-:W-:-:S04]  /*0f00*/  IMAD.WIDE.U32 R12, R2, UR4, RZ ;  /* 0x00000004020c7c25 */ /* 0x004fc8000f8e00ff */
[----:B------:R-:W-:Y:S01]  /*0f10*/  IMAD R23, R2, UR5, RZ ;  /* 0x0000000502177c24 */ /* 0x000fe2000f8e02ff */
[----:B------:R0:W-:Y:S03]  /*0f20*/  STL.64 [R1], R12 ;  /* 0x0000000c01007387 */ /* 0x0001e60000100a00 */
[----:B------:R-:W-:Y:S01]  /*0f30*/  IMAD.IADD R23, R13, 0x1, R23 ;  /* 0x000000010d177824 */ /* 0x000fe200078e0217 */
[----:B------:R-:W-:Y:S06]  /*0f40*/  @P0 BRA `(.L_x_12) ;  /* 0x0000000000240947 */ /* 0x000fec0003800000 */
[----:B------:R-:W-:Y:S01]  /*0f50*/  USHF.R.U32.HI UR4, URZ, 0x1, UR40 ;  /* 0x000000013f047899 */ /* 0x000fe20008011628 */
[----:B------:R-:W-:Y:S01]  /*0f60*/  IADD3 R18, P0, R18, R12, RZ ;  /* 0x0000000c12127210 */ /* 0x000fe20007f1e0ff */
[----:B------:R-:W-:Y:S02]  /*0f70*/  UISETP.GE.U32.AND UP0, UPT, UR40, 0xe, UPT ;  /* 0x0000000e2800788c */ /* 0x000fe4000bf06070 */
[----:B------:R-:W-:Y:S02]  /*0f80*/  UIMAD.WIDE.U32 UR4, UR4, -0x6db6db6d, URZ ;  /* 0x92492493040478a5 */ /* 0x000fe4000f8e003f */
[----:B------:R-:W-:Y:S01]  /*0f90*/  IMAD.X R17, R23, 0x1, R17, P0 ;  /* 0x0000000117117824 */ /* 0x000fe200000e0611 */
[----:B------:R-:W-:Y:S01]  /*0fa0*/  UMOV UR39, URZ ;  /* 0x0000003f00277c82 */ /* 0x000fe20008000000 */
[----:B------:R-:W-:-:S04]  /*0fb0*/  USHF.R.U32.HI UR4, URZ, 0x2, UR5 ;  /* 0x000000023f047899 */ /* 0x000fc80008011605 */
[----:B------:R-:W-:Y:S02]  /*0fc0*/  UIMAD UR38, UR4, -0xe, UR40 ;  /* 0xfffffff2042678a4 */ /* 0x000fe4000f8e0228 */
[----:B------:R-:W-:-:S12]  /*0fd0*/  @UP0 ULOP3.LUT UR39, UR4, 0x1, URZ, 0xc0, !UPT ;  /* 0x0000000104270892 */ /* 0x000fd8000f8ec03f */
.L_x_12:
[----:B------:R-:W-:Y:S01]  /*0fe0*/  ISETP.GE.U32.AND P0, PT, R18, UR8, PT ;  /* 0x0000000812007c0c */ /* 0x000fe2000bf06070 */
[----:B------:R-:W-:Y:S01]  /*0ff0*/  IMAD.MOV.U32 R19, RZ, RZ, -0x1 ;  /* 0xffffffffff137424 */ /* 0x000fe200078e00ff */
[----:B------:R-:W-:Y:S01]  /*1000*/  PRMT R8, RZ, 0x7610, R8 ;  /* 0x00007610ff087816 */ /* 0x000fe20000000008 */
[----:B------:R-:W-:Y:S01]  /*1010*/  IMAD.MOV.U32 R22, RZ, RZ, -0x1 ;  /* 0xffffffffff167424 */ /* 0x000fe200078e00ff */
[----:B------:R-:W-:Y:S01]  /*1020*/  ISETP.GE.U32.AND.EX P0, PT, R17, UR9, PT, P0 ;  /* 0x0000000911007c0c */ /* 0x000fe2000bf06100 */
[----:B------:R-:W-:-:S12]  /*1030*/  IMAD.MOV.U32 R2, RZ, RZ, -0x1 ;  /* 0xffffffffff027424 */ /* 0x000fd800078e00ff */
[----:B------:R-:W-:Y:S05]  /*1040*/  @P0 BRA `(.L_x_13) ;  /* 0x00000004002c0947 */ /* 0x000fea0003800000 */
[----:B------:R-:W1:Y:S01]  /*1050*/  LDC.64 R26, c[0x0][0x628] ;  /* 0x00018a00ff1a7b82 */ /* 0x000e620000000a00 */
[----:B------:R-:W-:Y:S02]  /*1060*/  IMAD.MOV.U32 R8, RZ, RZ, R18 ;  /* 0x000000ffff087224 */ /* 0x000fe400078e0012 */
[----:B------:R-:W-:-:S05]  /*1070*/  IMAD.MOV.U32 R9, RZ, RZ, R17 ;  /* 0x000000ffff097224 */ /* 0x000fca00078e0011 */
[----:B------:R-:W2:Y:S08]  /*1080*/  LDC R2, c[0x0][0x630] ;  /* 0x00018c00ff027b82 */ /* 0x000eb00000000800 */
[----:B------:R-:W3:Y:S01]  /*1090*/  LDC.64 R28, c[0x0][0x620] ;  /* 0x00018800ff1c7b82 */ /* 0x000ee20000000a00 */
[----:B-1----:R-:W-:-:S04]  /*10a0*/  ISETP.NE.U32.AND P0, PT, R26, RZ, PT ;  /* 0x000000ff1a00720c */ /* 0x002fc80003f05070 */
[----:B------:R-:W-:-:S13]  /*10b0*/  ISETP.NE.AND.EX P0, PT, R27, RZ, PT, P0 ;  /* 0x000000ff1b00720c */ /* 0x000fda0003f05300 */
[----:B--23--:R-:W-:Y:S05]  /*10c0*/  @!P0 BRA `(.L_x_14) ;  /* 0x0000000000288947 */ /* 0x00cfea0003800000 */
[----:B0-----:R-:W0:Y:S02]  /*10d0*/  LDC R13, c[0x0][0x634] ;  /* 0x00018d00ff0d7b82 */ /* 0x001e240000000800 */
[----:B0-----:R-:W-:-:S05]  /*10e0*/  IADD3 R13, P0, R18, R13, RZ ;  /* 0x0000000d120d7210 */ /* 0x001fca0007f1e0ff */
[----:B------:R-:W-:-:S04]  /*10f0*/  IMAD.X R15, RZ, RZ, R17, P0 ;  /* 0x000000ffff0f7224 */ /* 0x000fc800000e0611 */
[----:B------:R-:W-:-:S04]  /*1100*/  IMAD.WIDE.U32 R8, R15, R26, RZ ;  /* 0x0000001a0f087225 */ /* 0x000fc800078e00ff */
[----:B------:R-:W-:-:S04]  /*1110*/  IMAD.WIDE.U32 R10, P0, R13, R27, R8 ;  /* 0x0000001b0d0a7225 */ /* 0x000fc80007800008 */
[----:B------:R-:W-:-:S04]  /*1120*/  IMAD.WIDE.U32 R8, R13, R26, RZ ;  /* 0x0000001a0d087225 */ /* 0x000fc800078e00ff */
[----:B------:R-:W-:Y:S01]  /*1130*/  IMAD.X R13, RZ, RZ, RZ, P0 ;  /* 0x000000ffff0d7224 */ /* 0x000fe200000e06ff */
[----:B------:R-:W-:Y:S01]  /*1140*/  IADD3 RZ, P0, R9, R10, RZ ;  /* 0x0000000a09ff7210 */ /* 0x000fe20007f1e0ff */
[----:B------:R-:W-:-:S04]  /*1150*/  IMAD.MOV.U32 R12, RZ, RZ, R11 ;  /* 0x000000ffff0c7224 */ /* 0x000fc800078e000b */
[----:B------:R-:W-:-:S08]  /*1160*/  IMAD.WIDE.U32.X R8, R15, R27, R12, P0 ;  /* 0x0000001b0f087225 */ /* 0x000fd000000e040c */
.L_x_14:
[----:B------:R-:W1:Y:S01]  /*1170*/  LDC.64 R32, c[0x0][0x640] ;  /* 0x00019000ff207b82 */ /* 0x000e620000000a00 */
[-C--:B------:R-:W-:Y:S01]  /*1180*/  SHF.R.U64 R30, R8, R2.reuse, R9 ;  /* 0x00000002081e7219 */ /* 0x080fe20000001209 */
[----:B------:R-:W-:Y:S01]  /*1190*/  IMAD.MOV.U32 R19, RZ, RZ, R17 ;  /* 0x000000ffff137224 */ /* 0x000fe200078e0011 */
[----:B------:R-:W-:Y:S01]  /*11a0*/  SHF.R.U32.HI R2, RZ, R2, R9 ;  /* 0x00000002ff027219 */ /* 0x000fe20000011609 */
[----:B------:R-:W-:Y:S01]  /*11b0*/  IMAD.MOV.U32 R26, RZ, RZ, 0x1 ;  /* 0x00000001ff1a7424 */ /* 0x000fe200078e00ff */
[----:B------:R-:W-:-:S03]  /*11c0*/  IADD3 R11, P0, RZ, -R30, RZ ;  /* 0x8000001eff0b7210 */ /* 0x000fc60007f1e0ff */
[----:B------:R-:W2:Y:S02]  /*11d0*/  LDC R10, c[0x0][0x618] ;  /* 0x00018600ff0a7b82 */ /* 0x000ea40000000800 */
[----:B------:R-:W-:-:S04]  /*11e0*/  IMAD.X R9, RZ, RZ, ~R2, P0 ;  /* 0x000000ffff097224 */ /* 0x000fc800000e0e02 */
[-C--:B------:R-:W-:Y:S02]  /*11f0*/  IMAD R2, R9, R28.reuse, RZ ;  /* 0x0000001c09027224 */ /* 0x080fe400078e02ff */
[----:B0-----:R-:W0:Y:S01]  /*1200*/  LDC R13, c[0x0][0x608] ;  /* 0x00018200ff0d7b82 */ /* 0x001e220000000800 */
[----:B------:R-:W-:-:S04]  /*1210*/  IMAD.WIDE.U32 R8, R11, R28, R18 ;  /* 0x0000001c0b087225 */ /* 0x000fc800078e0012 */
[----:B------:R-:W-:Y:S02]  /*1220*/  IMAD R11, R11, R29, R2 ;  /* 0x0000001d0b0b7224 */ /* 0x000fe400078e0202 */
[----:B------:R-:W-:Y:S01]  /*1230*/  IMAD.MOV.U32 R2, RZ, RZ, -0x1 ;  /* 0xffffffffff027424 */ /* 0x000fe200078e00ff */
[----:B------:R-:W3:Y:S01]  /*1240*/  LDC R31, c[0x0][0x658] ;  /* 0x00019600ff1f7b82 */ /* 0x000ee20000000800 */
[----:B------:R-:W-:Y:S01]  /*1250*/  IMAD.IADD R9, R9, 0x1, R11 ;  /* 0x0000000109097824 */ /* 0x000fe200078e020b */
[----:B-1----:R-:W-:-:S04]  /*1260*/  ISETP.NE.U32.AND P0, PT, R32, RZ, PT ;  /* 0x000000ff2000720c */ /* 0x002fc80003f05070 */
[----:B------:R-:W-:Y:S02]  /*1270*/  ISETP.NE.AND.EX P0, PT, R33, RZ, PT, P0 ;  /* 0x000000ff2100720c */ /* 0x000fe40003f05300 */
[----:B------:R-:W1:Y:S01]  /*1280*/  LDC R29, c[0x0][0x600] ;  /* 0x00018000ff1d7b82 */ /* 0x000e620000000800 */
[-CC-:B--2---:R-:W-:Y:S02]  /*1290*/  SHF.R.U64 R27, R8, R10.reuse, R9.reuse ;  /* 0x0000000a081b7219 */ /* 0x184fe40000001209 */
[----:B------:R-:W-:-:S05]  /*12a0*/  SHF.R.U32.HI R8, RZ, R10, R9 ;  /* 0x0000000aff087219 */ /* 0x000fca0000011609 */
[----:B------:R-:W2:Y:S01]  /*12b0*/  LDC R22, c[0x0][0x648] ;  /* 0x00019200ff167b82 */ /* 0x000ea20000000800 */
[-CC-:B0-----:R-:W-:Y:S02]  /*12c0*/  SHF.R.U64 R34, R27, R13.reuse, R8.reuse ;  /* 0x0000000d1b227219 */ /* 0x181fe40000001208 */
[----:B------:R-:W-:-:S05]  /*12d0*/  SHF.R.U32.HI R8, RZ, R13, R8 ;  /* 0x0000000dff087219 */ /* 0x000fca0000011608 */
[----:B------:R-:W0:Y:S01]  /*12e0*/  LDC R24, c[0x0][0x638] ;  /* 0x00018e00ff187b82 */ /* 0x000e220000000800 */
[-CC-:B---3--:R-:W-:Y:S02]  /*12f0*/  SHF.R.U64 R36, R34, R31.reuse, R8.reuse ;  /* 0x0000001f22247219 */ /* 0x188fe40000001208 */
[-C--:B------:R-:W-:Y:S02]  /*1300*/  SHF.L.U32 R2, R2, R31.reuse, RZ ;  /* 0x0000001f02027219 */ /* 0x080fe400000006ff */
[----:B------:R-:W-:Y:S01]  /*1310*/  SHF.R.U32.HI R9, RZ, R31, R8 ;  /* 0x0000001fff097219 */ /* 0x000fe20000011608 */
[----:B------:R-:W-:Y:S01]  /*1320*/  IMAD.MOV.U32 R8, RZ, RZ, R36 ;  /* 0x000000ffff087224 */ /* 0x000fe200078e0024 */
[----:B------:R-:W-:Y:S01]  /*1330*/  LOP3.LUT R15, RZ, R2, RZ, 0x33, !PT ;  /* 0x00000002ff0f7212 */ /* 0x000fe200078e33ff */
[----:B------:R-:W3:Y:S01]  /*1340*/  LDC R28, c[0x0][0x610] ;  /* 0x00018400ff1c7b82 */ /* 0x000ee20000000800 */
[----:B------:R-:W-:Y:S05]  /*1350*/  @!P0 BRA `(.L_x_15) ;  /* 0x0000000000288947 */ /* 0x000fea0003800000 */
[----:B------:R-:W4:Y:S02]  /*1360*/  LDC R13, c[0x0][0x64c] ;  /* 0x00019300ff0d7b82 */ /* 0x000f240000000800 */
[----:B----4-:R-:W-:-:S05]  /*1370*/  IADD3 R13, P0, R36, R13, RZ ;  /* 0x0000000d240d7210 */ /* 0x010fca0007f1e0ff */
        /* <DEDUP_REMOVED lines=8> */
.L_x_15:
[----:B--2---:R-:W-:Y:S01]  /*1400*/  SHF.R.U64 R7, R8, R22, R9 ;  /* 0x0000001608077219 */ /* 0x004fe20000001209 */
[----:B-1----:R-:W-:Y:S01]  /*1410*/  VIADD R8, R29, 0xffffffff ;  /* 0xffffffff1d087836 */ /* 0x002fe20000000000 */
[----:B------:R-:W-:Y:S01]  /*1420*/  SHF.L.U32 R2, R26, R31, RZ ;  /* 0x0000001f1a027219 */ /* 0x000fe200000006ff */
[----:B------:R-:W-:Y:S01]  /*1430*/  @P1 IMAD R21, R25, R20, R6 ;  /* 0x0000001419151224 */ /* 0x000fe200078e0206 */
[----:B------:R-:W-:Y:S01]  /*1440*/  LOP3.LUT R15, R34, R15, RZ, 0xc0, !PT ;  /* 0x0000000f220f7212 */ /* 0x000fe200078ec0ff */
[----:B------:R-:W-:Y:S01]  /*1450*/  IMAD.MOV R9, RZ, RZ, -R7 ;  /* 0x000000ffff097224 */ /* 0x000fe200078e0a07 */
[----:B------:R-:W-:-:S03]  /*1460*/  LOP3.LUT R8, R27, R8, RZ, 0xc0, !PT ;  /* 0x000000081b087212 */ /* 0x000fc600078ec0ff */
[----:B------:R-:W-:Y:S02]  /*1470*/  IMAD R6, R2, R7, R15 ;  /* 0x0000000702067224 */ /* 0x000fe400078e020f */
[----:B0-----:R-:W-:Y:S02]  /*1480*/  IMAD R2, R9, R24, R36 ;  /* 0x0000001809027224 */ /* 0x001fe400078e0224 */
[----:B---3--:R-:W-:Y:S02]  /*1490*/  IMAD R19, R6, R28, R21 ;  /* 0x0000001c06137224 */ /* 0x008fe400078e0215 */
[----:B------:R-:W-:Y:S02]  /*14a0*/  IMAD R2, R2, R29, R8 ;  /* 0x0000001d02027224 */ /* 0x000fe400078e0208 */
[----:B------:R-:W-:-:S03]  /*14b0*/  IMAD.MOV.U32 R6, RZ, RZ, 0x1 ;  /* 0x00000001ff067424 */ /* 0x000fc600078e00ff */
[----:B------:R-:W-:Y:S02]  /*14c0*/  SEL R22, R2, R19, !P1 ;  /* 0x0000001302167207 */ /* 0x000fe40004800000 */
[----:B------:R-:W-:Y:S01]  /*14d0*/  SEL R19, R19, R2, !P1 ;  /* 0x0000000213137207 */ /* 0x000fe20004800000 */
[----:B------:R-:W-:Y:S01]  /*14e0*/  IMAD.MOV.U32 R2, RZ, RZ, R30 ;  /* 0x000000ffff027224 */ /* 0x000fe200078e001e */
[----:B------:R-:W-:-:S07]  /*14f0*/  PRMT R8, R6, 0x7610, R8 ;  /* 0x0000761006087816 */ /* 0x000fce0000000008 */
.L_x_13:
[----:B------:R-:W-:Y:S05]  /*1500*/  @!P2 BRA `(.L_x_16) ;  /* 0x00000000000ca947 */ /* 0x000fea0003800000 */
[----:B------:R-:W-:Y:S01]  /*1510*/  UCGABAR_WAIT ;  /* 0x0000000000007dc7 */ /* 0x000fe20008000000 */
[----:B------:R-:W-:Y:S01]  /*1520*/  CCTL.IVALL ;  /* 0x00000000ff00798f */ /* 0x000fe20002000000 */
[----:B------:R-:W-:Y:S05]  /*1530*/  BRA `(.L_x_17) ;  /* 0x0000000000047947 */ /* 0x000fea0003800000 */
.L_x_16:
[----:B------:R-:W-:Y:S06]  /*1540*/  BAR.SYNC.DEFER_BLOCKING 0x0 ;  /* 0x0000000000007b1d */ /* 0x000fec0000010000 */
.L_x_17:
[----:B------:R-:W-:Y:S05]  /*1550*/  @!P4 BRA `(.L_x_18) ;  /* 0x00000030009cc947 */ /* 0x000fea0003800000 */
[----:B------:R-:W-:-:S13]  /*1560*/  ISETP.GT.U32.AND P0, PT, R35, 0x1, PT ;  /* 0x000000012300780c */ /* 0x000fda0003f04070 */
[----:B------:R-:W-:Y:S05]  /*1570*/  @P0 EXIT ;  /* 0x000000000000094d */ /* 0x000fea0003800000 */
.L_x_19:
[----:B------:R-:W-:-:S08]  /*1580*/  NOP ;  /* 0x0000000000007918 */ /* 0x000fd00000000000 */
[----:B------:R-:W1:Y:S02]  /*1590*/  USETMAXREG.TRY_ALLOC.CTAPOOL UP0, 0xe8 ;  /* 0x000000e8000079c8 */ /* 0x000e640008000600 */
[----:B-1----:R-:W-:-:S13]  /*15a0*/  PLOP3.LUT P0, PT, PT, PT, UP0, 0x80, 0x0 ;  /* 0x000000000000781c */ /* 0x002fda0003f0f008 */
[----:B------:R-:W-:Y:S05]  /*15b0*/  @!P0 BRA `(.L_x_19) ;  /* 0xfffffffc00f08947 */ /* 0x000fea000383ffff */
[----:B------:R-:W-:-:S13]  /*15c0*/  LOP3.LUT P0, RZ, R8, 0xff, RZ, 0xc0, !PT ;  /* 0x000000ff08ff7812 */ /* 0x000fda000780c0ff */
[----:B------:R-:W-:Y:S05]  /*15d0*/  @!P0 EXIT ;  /* 0x000000000000894d */ /* 0x000fea0003800000 */
[----:B------:R-:W1:Y:S01]  /*15e0*/  S2UR UR4, SR_CgaCtaId ;  /* 0x00000000000479c3 */ /* 0x000e620000008800 */
[----:B------:R-:W-:Y:S01]  /*15f0*/  VIADD R14, R14, 0xffffffff ;  /* 0xffffffff0e0e7836 */ /* 0x000fe20000000000 */
[CC--:B------:R-:W-:Y:S01]  /*1600*/  LEA.HI R4, R0.reuse, R3.reuse, RZ, 0x2 ;  /* 0x0000000300047211 */ /* 0x0c0fe200078f10ff */
[----:B------:R-:W-:Y:S01]  /*1610*/  UMOV UR41, 0x400 ;  /* 0x0000040000297882 */ /* 0x000fe20000000000 */
[----:B------:R-:W-:Y:S01]  /*1620*/  LEA.HI R0, R0, R3, RZ, 0x5 ;  /* 0x0000000300007211 */ /* 0x000fe200078f28ff */
[----:B------:R-:W-:Y:S01]  /*1630*/  UISETP.LT.AND UP0, UPT, UR40, 0x1, UPT ;  /* 0x000000012800788c */ /* 0x000fe2000bf01270 */
[----:B------:R-:W-:Y:S01]  /*1640*/  R2UR UR42, R14 ;  /* 0x000000000e2a72ca */ /* 0x000fe200000e0000 */
[----:B------:R-:W-:Y:S01]  /*1650*/  ULDC UR6, c[0x0][0x284] ;  /* 0x0000a10000067ab9 */ /* 0x000fe20000000800 */
[--C-:B------:R-:W-:Y:S01]  /*1660*/  SHF.R.S32.HI R60, RZ, 0x2, R4.reuse ;  /* 0x00000002ff3c7819 */ /* 0x100fe20000011404 */
[----:B------:R-:W-:Y:S01]  /*1670*/  USEL UR43, UR40, 0x1, UP0 ;  /* 0x00000001282b7887 */ /* 0x000fe20008000000 */
[----:B------:R-:W-:Y:S01]  /*1680*/  SHF.R.S32.HI R5, RZ, 0x1f, R4 ;  /* 0x0000001fff057819 */ /* 0x000fe20000011404 */
[----:B------:R-:W-:Y:S01]  /*1690*/  USHF.L.U32 UR46, UR40, 0x1, URZ ;  /* 0x00000001282e7899 */ /* 0x000fe2000800063f */
[----:B------:R-:W-:Y:S01]  /*16a0*/  LOP3.LUT R62, R4, 0xfffffffc, RZ, 0xc0, !PT ;  /* 0xfffffffc043e7812 */ /* 0x000fe200078ec0ff */
[----:B------:R-:W-:Y:S01]  /*16b0*/  UIADD3 UR43, -UR43, UR40, URZ ;  /* 0x000000282b2b7290 */ /* 0x000fe2000fffe13f */
[----:B------:R-:W-:-:S02]  /*16c0*/  LEA.HI R5, R5, R60, RZ, 0x3 ;  /* 0x0000003c05057211 */ /* 0x000fc400078f18ff */
[----:B------:R-:W-:Y:S01]  /*16d0*/  ISETP.NE.AND P0, PT, R14, RZ, PT ;  /* 0x000000ff0e00720c */ /* 0x000fe20003f05270 */
[----:B------:R-:W-:Y:S01]  /*16e0*/  IMAD.IADD R62, R3, 0x1, -R62 ;  /* 0x00000001033e7824 */ /* 0x000fe200078e0a3e */
[----:B------:R-:W-:Y:S01]  /*16f0*/  LOP3.LUT R5, R5, 0xfffffff8, RZ, 0xc0, !PT ;  /* 0xfffffff805057812 */ /* 0x000fe200078ec0ff */
[----:B------:R-:W-:Y:S01]  /*1700*/  USHF.L.U32 UR42, UR42, 0x3, URZ ;  /* 0x000000032a2a7899 */ /* 0x000fe2000800063f */
[----:B------:R-:W-:-:S03]  /*1710*/  SEL R69, RZ, 0x1, P0 ;  /* 0x00000001ff457807 */ /* 0x000fc60000000000 */
[----:B------:R-:W-:Y:S01]  /*1720*/  IMAD.IADD R60, R60, 0x1, -R5 ;  /* 0x000000013c3c7824 */ /* 0x000fe200078e0a05 */
[----:B-1----:R-:W-:Y:S01]  /*1730*/  ULEA UR41, UR4, UR41, 0x18 ;  /* 0x0000002904297291 */ /* 0x002fe2000f8ec03f */
[----:B------:R-:W-:Y:S01]  /*1740*/  SHF.R.S32.HI R5, RZ, 0x5, R0 ;  /* 0x00000005ff057819 */ /* 0x000fe20000011400 */
[----:B------:R-:W-:Y:S02]  /*1750*/  IMAD.U32 R64, RZ, RZ, UR42 ;  /* 0x0000002aff407e24 */ /* 0x000fe4000f8e00ff */
[----:B------:R-:W-:Y:S01]  /*1760*/  UIADD3 UR47, UR41, 0xf0, URZ ;  /* 0x000000f0292f7890 */ /* 0x000fe2000fffe03f */
[--C-:B------:R-:W-:Y:S01]  /*1770*/  SHF.R.S32.HI R61, RZ, 0x1f, R60.reuse ;  /* 0x0000001fff3d7819 */ /* 0x100fe2000001143c */
[----:B------:R-:W-:Y:S01]  /*1780*/  UIADD3 UR4, UR41, 0x200, URZ ;  /* 0x0000020029047890 */ /* 0x000fe2000fffe03f */
[C-C-:B------:R-:W-:Y:S01]  /*1790*/  IMAD R67, R5.reuse, -0x10, -R60.reuse ;  /* 0xfffffff005437824 */ /* 0x140fe200078e0a3c */
[----:B------:R-:W-:Y:S01]  /*17a0*/  UIADD3 UR5, UR41, 0x1c200, URZ ;  /* 0x0001c20029057890 */ /* 0x000fe2000fffe03f */
[C---:B------:R-:W-:Y:S01]  /*17b0*/  LOP3.LUT R66, R64.reuse, 0x8, RZ, 0xc0, !PT ;  /* 0x0000000840427812 */ /* 0x040fe200078ec0ff */
[----:B------:R-:W-:Y:S01]  /*17c0*/  USHF.R.U32.HI UR4, URZ, 0x4, UR4 ;  /* 0x000000043f047899 */ /* 0x000fe20008011604 */
[----:B------:R-:W-:Y:S01]  /*17d0*/  IMAD.U32 R63, RZ, RZ, UR47 ;  /* 0x0000002fff3f7e24 */ /* 0x000fe2000f8e00ff */
[----:B------:R-:W-:Y:S01]  /*17e0*/  USHF.R.U32.HI UR5, URZ, 0x4, UR5 ;  /* 0x000000043f057899 */ /* 0x000fe20008011605 */
[----:B------:R-:W-:Y:S01]  /*17f0*/  IMAD.WIDE R60, R5, 0x10, R60 ;  /* 0x00000010053c7825 */ /* 0x000fe200078e023c */
[----:B------:R-:W-:Y:S01]  /*1800*/  ULOP3.LUT UR4, UR4, 0x3fff, URZ, 0xc0, !UPT ;  /* 0x00003fff04047892 */ /* 0x000fe2000f8ec03f */
[----:B------:R-:W-:Y:S01]  /*1810*/  LOP3.LUT R64, R64, 0x8, RZ, 0xc, !PT ;  /* 0x0000000840407812 */ /* 0x000fe200078e0cff */
[----:B------:R-:W-:Y:S01]  /*1820*/  ULOP3.LUT UR5, UR5, 0x3fff, URZ, 0xc0, !UPT ;  /* 0x00003fff05057892 */ /* 0x000fe2000f8ec03f */
[----:B------:R-:W-:Y:S01]  /*1830*/  VIADD R65, R63, UR42 ;  /* 0x0000002a3f417c36 */ /* 0x000fe20008000000 */
[----:B------:R-:W-:Y:S01]  /*1840*/  LOP3.LUT R66, R66, 0x18, RZ, 0x3c, !PT ;  /* 0x0000001842427812 */ /* 0x000fe200078e3cff */
[----:B------:R-:W-:Y:S01]  /*1850*/  VIADD R67, R67, UR6 ;  /* 0x0000000643437c36 */ /* 0x000fe20008000000 */
[----:B------:R-:W-:-:S02]  /*1860*/  ULOP3.LUT UR44, UR4, 0x10000, URZ, 0xfc, !UPT ;  /* 0x00010000042c7892 */ /* 0x000fc4000f8efc3f */
[----:B------:R-:W-:-:S12]  /*1870*/  ULOP3.LUT UR45, UR5, 0x10000, URZ, 0xfc, !UPT ;  /* 0x00010000052d7892 */ /* 0x000fd8000f8efc3f */
.L_x_109:
[----:B------:R-:W-:Y:S01]  /*1880*/  SHF.L.U32 R0, R69, 0x1f, RZ ;  /* 0x0000001f45007819 */ /* 0x000fe200000006ff */
[----:B------:R-:W-:Y:S02]  /*1890*/  ULDC UR4, c[0x0][0x28c] ;  /* 0x0000a30000047ab9 */ /* 0x000fe40000000800 */
[----:B------:R-:W-:Y:S01]  /*18a0*/  ISETP.LT.AND P1, PT, RZ, UR4, PT ;  /* 0x00000004ff007c0c */ /* 0x000fe2000bf21270 */
[----:B-1----:R-:W1:Y:S02]  /*18b0*/  SYNCS.PHASECHK.TRANS64.TRYWAIT P0, [R63+UR42], R0 ;  /* 0x000000003f0075a7 */ /* 0x002e64000800016a */
[----:B-1-34-:R-:W-:Y:S10]  /*18c0*/  @!P0 BRA `(.L_x_20) ;  /* 0x0000004400488947 */ /* 0x01aff40003800000 */
.L_x_141:
[----:B------:R-:W-:Y:S05]  /*18d0*/  @P1 BRA `(.L_x_21) ;  /* 0x0000000000401947 */ /* 0x000fea0003800000 */
[----:B-1----:R-:W-:Y:S01]  /*18e0*/  MOV R0, 0x0 ;  /* 0x0000000000007802 */ /* 0x002fe20000000f00 */
[----:B------:R-:W-:Y:S01]  /*18f0*/  ULDC.64 UR4, c[0x4][0x68] ;  /* 0x01001a0000047ab9 */ /* 0x000fe20000000a00 */
[----:B------:R-:W-:Y:S01]  /*1900*/  ULDC.64 UR6, c[0x4][0x8] ;  /* 0x0100020000067ab9 */ /* 0x000fe20000000a00 */
[----:B------:R-:W-:Y:S01]  /*1910*/  IMAD.U32 R4, RZ, RZ, UR4 ;  /* 0x00000004ff047e24 */ /* 0x000fe2000f8e00ff */
[----:B------:R1:W2:Y:S01]  /*1920*/  LDC.64 R14, c[0x4][R0] ;  /* 0x01000000000e7b82 */ /* 0x0002a20000000a00 */
[----:B------:R-:W-:Y:S01]  /*1930*/  IMAD.U32 R5, RZ, RZ, UR5 ;  /* 0x00000005ff057e24 */ /* 0x000fe2000f8e00ff */
[----:B------:R-:W-:Y:S01]  /*1940*/  ULDC.64 UR4, c[0x4][0x70] ;  /* 0x01001c0000047ab9 */ /* 0x000fe20000000a00 */
[----:B------:R-:W-:Y:S02]  /*1950*/  IMAD.U32 R10, RZ, RZ, UR6 ;  /* 0x00000006ff0a7e24 */ /* 0x000fe4000f8e00ff */
[----:B------:R-:W-:Y:S02]  /*1960*/  IMAD.U32 R6, RZ, RZ, UR4 ;  /* 0x00000004ff067e24 */ /* 0x000fe4000f8e00ff */
[----:B------:R-:W-:-:S02]  /*1970*/  IMAD.U32 R7, RZ, RZ, UR5 ;  /* 0x00000005ff077e24 */ /* 0x000fc4000f8e00ff */
[----:B------:R-:W-:Y:S02]  /*1980*/  IMAD.U32 R11, RZ, RZ, UR7 ;  /* 0x00000007ff0b7e24 */ /* 0x000fe4000f8e00ff */
[----:B------:R-:W-:Y:S02]  /*1990*/  IMAD.MOV.U32 R8, RZ, RZ, 0x1e1 ;  /* 0x000001e1ff087424 */ /* 0x000fe400078e00ff */
[----:B0-----:R-:W-:Y:S02]  /*19a0*/  IMAD.MOV.U32 R12, RZ, RZ, 0x1 ;  /* 0x00000001ff0c7424 */ /* 0x001fe400078e00ff */
[----:B-1----:R-:W-:-:S07]  /*19b0*/  IMAD.MOV.U32 R13, RZ, RZ, RZ ;  /* 0x000000ffff0d7224 */ /* 0x002fce00078e00ff */
[----:B------:R-:W-:-:S07]  /*19c0*/  LEPC R20, `(.L_x_21) ;  /* 0x000000001014794e */ /* 0x000fce0000000000 */
[----:B--2--5:R-:W-:Y:S05]  /*19d0*/  CALL.ABS.NOINC R14 ;  /* 0x000000000e007343 */ /* 0x024fea0003c00000 */
.L_x_21:
[----:B-1----:R-:W-:-:S04]  /*19e0*/  LOP3.LUT R0, R16, 0x1, RZ, 0xfc, !PT ;  /* 0x0000000110007812 */ /* 0x002fc800078efcff */
[----:B------:R-:W-:-:S13]  /*19f0*/  ISETP.NE.AND P0, PT, R0, 0x3, PT ;  /* 0x000000030000780c */ /* 0x000fda0003f05270 */
[----:B------:R-:W-:Y:S05]  /*1a00*/  @!P0 BRA `(.L_x_22) ;  /* 0x0000000000048947 */ /* 0x000fea0003800000 */
[----:B------:R-:W-:Y:S01]  /*1a10*/  BPT.TRAP 0x1 ;  /* 0x000000040000795c */ /* 0x000fe20000300000 */
.L_x_22:
[----:B------:R-:W-:Y:S02]  /*1a20*/  IMAD.U32 R3, RZ, RZ, UR38 ;  /* 0x00000026ff037e24 */ /* 0x000fe4000f8e00ff */
[----:B------:R-:W-:-:S03]  /*1a30*/  IMAD.U32 R0, RZ, RZ, UR39 ;  /* 0x00000027ff007e24 */ /* 0x000fc6000f8e00ff */
[----:B------:R-:W-:Y:S02]  /*1a40*/  LEA R3, R3, UR41, 0x3 ;  /* 0x0000002903037c11 */ /* 0x000fe4000f8e18ff */
[----:B------:R-:W-:-:S04]  /*1a50*/  SHF.L.U32 R0, R0, 0x1f, RZ ;  /* 0x0000001f00007819 */ /* 0x000fc800000006ff */
[----:B------:R1:W2:Y:S01]  /*1a60*/  SYNCS.PHASECHK.TRANS64.TRYWAIT P1, [R3+URZ], R0 ;  /* 0x00000000030075a7 */ /* 0x0002a2000802017f */
[----:B------:R-:W-:Y:S05]  /*1a70*/  @!P0 BRA `(.L_x_23) ;  /* 0x0000000000048947 */ /* 0x000fea0003800000 */
[----:B------:R-:W-:Y:S01]  /*1a80*/  BPT.TRAP 0x1 ;  /* 0x000000040000795c */ /* 0x000fe20000300000 */
.L_x_23:
[----:B--2---:R-:W-:Y:S05]  /*1a90*/  @P1 BRA `(.L_x_24) ;  /* 0x0000000000081947 */ /* 0x004fea0003800000 */
[----:B------:R-:W2:Y:S02]  /*1aa0*/  SYNCS.PHASECHK.TRANS64.TRYWAIT P1, [R3+URZ], R0 ;  /* 0x00000000030075a7 */ /* 0x000ea4000802017f */
[----:B--2---:R-:W-:Y:S05]  /*1ab0*/  @!P1 BRA `(.L_x_25) ;  /* 0x0000004000e09947 */ /* 0x004fea0003800000 */
.L_x_24:
[----:B------:R-:W-:Y:S05]  /*1ac0*/  WARPSYNC.ALL ;  /* 0x0000000000007948 */ /* 0x000fea0003800000 */
[----:B------:R-:W-:Y:S01]  /*1ad0*/  ULEA UR8, UR38, UR44, 0x9 ;  /* 0x0000002c26087291 */ /* 0x000fe2000f8e483f */
[----:B------:R-:W-:Y:S01]  /*1ae0*/  WARPGROUP.ARRIVE ;  /* 0x00000000000079c5 */ /* 0x000fe20000000000 */
[----:B------:R-:W-:Y:S01]  /*1af0*/  ULEA UR9, UR38, UR45, 0x9 ;  /* 0x0000002d26097291 */ /* 0x000fe2000f8e483f */
[----:B-12---:R-:W-:Y:S01]  /*1b00*/  IMAD.U32 R0, RZ, RZ, UR43 ;  /* 0x0000002bff007e24 */ /* 0x006fe2000f8e00ff */
[----:B------:R-:W-:Y:S01]  /*1b10*/  UMOV UR5, 0x40000040 ;  /* 0x4000004000057882 */ /* 0x000fe20000000000 */
[----:B------:R-:W-:-:S02]  /*1b20*/  UMOV UR7, 0x40000040 ;  /* 0x4000004000077882 */ /* 0x000fc40000000000 */
[----:B------:R-:W-:Y:S01]  /*1b30*/  UMOV UR4, UR8 ;  /* 0x0000000800047c82 */ /* 0x000fe20008000000 */
[----:B------:R-:W-:Y:S01]  /*1b40*/  ISETP.GE.AND P1, PT, R0, 0x1, PT ;  /* 0x000000010000780c */ /* 0x000fe20003f26270 */
[----:B------:R-:W-:Y:S02]  /*1b50*/  UMOV UR6, UR9 ;  /* 0x0000000900067c82 */ /* 0x000fe40008000000 */
[----:B------:R-:W-:Y:S01]  /*1b60*/  IGMMA.64x64x32.S8.S8 R24, gdesc[UR4], RZ, !UPT, gsb0 ;  /* 0x01e00000041879f1 */ /* 0x000fe2000c0410ff */
[----:B------:R-:W-:Y:S02]  /*1b70*/  UIADD3 UR4, UR8, 0x2, URZ ;  /* 0x0000000208047890 */ /* 0x000fe4000fffe03f */
[----:B------:R-:W-:Y:S01]  /*1b80*/  UIADD3 UR6, UR9, 0x2, URZ ;  /* 0x0000000209067890 */ /* 0x000fe2000fffe03f */
[----:B------:R-:W-:Y:S01]  /*1b90*/  UMOV UR5, 0x40000040 ;  /* 0x4000004000057882 */ /* 0x000fe20000000000 */
[----:B------:R-:W-:Y:S01]  /*1ba0*/  UMOV UR7, 0x40000040 ;  /* 0x4000004000077882 */ /* 0x000fe20000000000 */
[----:B------:R-:W-:-:S02]  /*1bb0*/  WARPGROUP.DEPBAR.LE gsb0, 0x0 ;  /* 0x00008000000079c5 */ /* 0x000fc40000010000 */
[----:B------:R-:W-:-:S06]  /*1bc0*/  WARPGROUP.ARRIVE ;  /* 0x00000000000079c5 */ /* 0x000fcc0000000000 */
[----:B------:R-:W-:Y:S01]  /*1bd0*/  IGMMA.64x64x32.S8.S8 R24, gdesc[UR4], R24, gsb0 ;  /* 0x01e00000041879f1 */ /* 0x000fe20008041018 */
[----:B------:R-:W-:Y:S02]  /*1be0*/  UIADD3 UR4, UR8, 0x4, URZ ;  /* 0x0000000408047890 */ /* 0x000fe4000fffe03f */
[----:B------:R-:W-:Y:S01]  /*1bf0*/  UIADD3 UR6, UR9, 0x4, URZ ;  /* 0x0000000409067890 */ /* 0x000fe2000fffe03f */
[----:B------:R-:W-:Y:S01]  /*1c00*/  UMOV UR5, 0x40000040 ;  /* 0x4000004000057882 */ /* 0x000fe20000000000 */
[----:B------:R-:W-:Y:S01]  /*1c10*/  UMOV UR7, 0x40000040 ;  /* 0x4000004000077882 */ /* 0x000fe20000000000 */
[----:B------:R-:W-:Y:S02]  /*1c20*/  WARPGROUP.DEPBAR.LE gsb0, 0x0 ;  /* 0x00008000000079c5 */ /* 0x000fe40000010000 */
        /* <DEDUP_REMOVED lines=8> */
[----:B------:R-:W-:Y:S03]  /*1cb0*/  IGMMA.64x64x32.S8.S8 R24, gdesc[UR4], R24, gsb0 ;  /* 0x01e00000041879f1 */ /* 0x000fe60008041018 */
[----:B------:R-:W-:Y:S02]  /*1cc0*/  WARPGROUP.DEPBAR.LE gsb0, 0x0 ;  /* 0x00008000000079c5 */ /* 0x000fe40000010000 */
[----:B------:R-:W-:Y:S05]  /*1cd0*/  @!P1 BRA `(.L_x_26) ;  /* 0x0000000400149947 */ /* 0x000fea0003800000 */
[----:B------:R-:W-:Y:S01]  /*1ce0*/  UIADD3 UR4, UR38, 0x1, URZ ;  /* 0x0000000126047890 */ /* 0x000fe2000fffe03f */
[----:B------:R-:W-:Y:S02]  /*1cf0*/  IMAD.U32 R0, RZ, RZ, UR43 ;  /* 0x0000002bff007e24 */ /* 0x000fe4000f8e00ff */
[----:B------:R-:W-:Y:S01]  /*1d00*/  IMAD.U32 R3, RZ, RZ, UR38 ;  /* 0x00000026ff037e24 */ /* 0x000fe2000f8e00ff */
[----:B------:R-:W-:-:S04]  /*1d10*/  UISETP.NE.AND UP0, UPT, UR4, 0xe, UPT ;  /* 0x0000000e0400788c */ /* 0x000fc8000bf05270 */
[----:B------:R-:W-:Y:S02]  /*1d20*/  USEL UR5, URZ, 0x1, UP0 ;  /* 0x000000013f057887 */ /* 0x000fe40008000000 */
[----:B------:R-:W-:Y:S02]  /*1d30*/  USEL UR8, UR4, URZ, UP0 ;  /* 0x0000003f04087287 */ /* 0x000fe40008000000 */
[----:B------:R-:W-:-:S06]  /*1d40*/  ULOP3.LUT UR5, UR39, UR5, URZ, 0x3c, !UPT ;  /* 0x0000000527057292 */ /* 0x000fcc000f8e3c3f */
[----:B------:R-:W-:-:S07]  /*1d50*/  IMAD.U32 R6, RZ, RZ, UR5 ;  /* 0x00000005ff067e24 */ /* 0x000fce000f8e00ff */
.L_x_33:
[----:B------:R-:W-:Y:S05]  /*1d60*/  @!P0 BRA `(.L_x_27) ;  /* 0x0000000000048947 */ /* 0x000fea0003800000 */
[----:B------:R-:W-:Y:S01]  /*1d70*/  BPT.TRAP 0x1 ;  /* 0x000000040000795c */ /* 0x000fe20000300000 */
.L_x_27:
[----:B------:R-:W-:Y:S01]  /*1d80*/  ULEA UR4, UR8, UR41, 0x3 ;  /* 0x0000002908047291 */ /* 0x000fe2000f8e183f */
[----:B------:R-:W-:-:S08]  /*1d90*/  SHF.L.U32 R4, R6, 0x1f, RZ ;  /* 0x0000001f06047819 */ /* 0x000fd000000006ff */
[----:B------:R1:W2:Y:S01]  /*1da0*/  SYNCS.PHASECHK.TRANS64.TRYWAIT P1, [UR4], R4 ;  /* 0x00000004ff0075a7 */ /* 0x0002a20008020144 */
[----:B------:R-:W-:Y:S05]  /*1db0*/  @!P0 BRA `(.L_x_28) ;  /* 0x0000000000048947 */ /* 0x000fea0003800000 */
[----:B------:R-:W-:Y:S01]  /*1dc0*/  BPT.TRAP 0x1 ;  /* 0x000000040000795c */ /* 0x000fe20000300000 */
.L_x_28:
[----:B--2---:R-:W-:Y:S05]  /*1dd0*/  @P1 BRA `(.L_x_29) ;  /* 0x0000000000081947 */ /* 0x004fea0003800000 */
[----:B------:R-:W2:Y:S02]  /*1de0*/  SYNCS.PHASECHK.TRANS64.TRYWAIT P1, [UR4], R4 ;  /* 0x00000004ff0075a7 */ /* 0x000ea40008020144 */
[----:B--2---:R-:W-:Y:S05]  /*1df0*/  @!P1 BRA `(.L_x_30) ;  /* 0x0000004000249947 */ /* 0x004fea0003800000 */
.L_x_29:
[----:B------:R-:W-:Y:S01]  /*1e00*/  ULEA UR9, UR8, UR44, 0x9 ;  /* 0x0000002c08097291 */ /* 0x000fe2000f8e483f */
[----:B------:R-:W-:Y:S01]  /*1e10*/  WARPGROUP.ARRIVE ;  /* 0x00000000000079c5 */ /* 0x000fe20000000000 */
[----:B------:R-:W-:Y:S01]  /*1e20*/  ULEA UR10, UR8, UR45, 0x9 ;  /* 0x0000002d080a7291 */ /* 0x000fe2000f8e483f */
[----:B------:R-:W-:Y:S01]  /*1e30*/  UMOV UR5, 0x40000040 ;  /* 0x4000004000057882 */ /* 0x000fe20000000000 */
[----:B------:R-:W-:-:S03]  /*1e40*/  UMOV UR7, 0x40000040 ;  /* 0x4000004000077882 */ /* 0x000fc60000000000 */
[----:B------:R-:W-:Y:S02]  /*1e50*/  UMOV UR4, UR9 ;  /* 0x0000000900047c82 */ /* 0x000fe40008000000 */
[----:B------:R-:W-:Y:S02]  /*1e60*/  UMOV UR6, UR10 ;  /* 0x0000000a00067c82 */ /* 0x000fe40008000000 */
[----:B------:R-:W-:Y:S01]  /*1e70*/  IGMMA.64x64x32.S8.S8 R24, gdesc[UR4], R24, gsb0 ;  /* 0x01e00000041879f1 */ /* 0x000fe20008041018 */
        /* <DEDUP_REMOVED lines=23> */
[----:B------:R-:W-:Y:S01]  /*1ff0*/  BPT.TRAP 0x1 ;  /* 0x000000040000795c */ /* 0x000fe20000300000 */
.L_x_31:
[----:B------:R-:W-:-:S13]  /*2000*/  ISETP.NE.AND P1, PT, R57, RZ, PT ;  /* 0x000000ff3900720c */ /* 0x000fda0003f25270 */
[----:B-12---:R-:W-:-:S05]  /*2010*/  @P1 LEA R4, R3, UR41, 0x3 ;  /* 0x0000002903041c11 */ /* 0x006fca000f8e18ff */
[----:B------:R-:W-:-:S05]  /*2020*/  @P1 VIADD R5, R4, 0x70 ;  /* 0x0000007004051836 */ /* 0x000fca0000000000 */
[----:B------:R-:W-:-:S04]  /*2030*/  @P1 PRMT R5, R56, 0x654, R5 ;  /* 0x0000065438051816 */ /* 0x000fc80000000005 */
[----:B------:R1:W-:Y:S01]  /*2040*/  @P1 SYNCS.ARRIVE.TRANS64.RED.A1T0 RZ, [R5+URZ], RZ ;  /* 0x000000ff05ff19a7 */ /* 0x0003e2000810043f */
[----:B------:R-:W-:-:S13]  /*2050*/  ISETP.GT.U32.AND P1, PT, R16, 0x1, PT ;  /* 0x000000011000780c */ /* 0x000fda0003f24070 */
[----:B-1----:R-:W-:Y:S05]  /*2060*/  @P1 BRA `(.L_x_32) ;  /* 0x0000000000041947 */ /* 0x002fea0003800000 */
[----:B------:R-:W-:Y:S01]  /*2070*/  BPT.TRAP 0x1 ;  /* 0x000000040000795c */ /* 0x000fe20000300000 */
.L_x_32:
[----:B------:R-:W-:Y:S01]  /*2080*/  UIADD3 UR8, UR8, 0x1, URZ ;  /* 0x0000000108087890 */ /* 0x000fe2000fffe03f */
[C---:B------:R-:W-:Y:S01]  /*2090*/  ISETP.GT.AND P2, PT, R0.reuse, 0x1, PT ;  /* 0x000000010000780c */ /* 0x040fe20003f44270 */
[----:B------:R-:W-:Y:S02]  /*20a0*/  VIADD R3, R3, 0x1 ;  /* 0x0000000103037836 */ /* 0x000fe40000000000 */
[----:B------:R-:W-:Y:S01]  /*20b0*/  UISETP.NE.AND UP0, UPT, UR8, 0xe, UPT ;  /* 0x0000000e0800788c */ /* 0x000fe2000bf05270 */
[----:B------:R-:W-:Y:S02]  /*20c0*/  VIADD R0, R0, 0xffffffff ;  /* 0xffffffff00007836 */ /* 0x000fe40000000000 */
[C---:B------:R-:W-:Y:S01]  /*20d0*/  ISETP.NE.AND P1, PT, R3.reuse, 0xe, PT ;  /* 0x0000000e0300780c */ /* 0x040fe20003f25270 */
[----:B------:R-:W-:Y:S02]  /*20e0*/  USEL UR4, URZ, 0x1, UP0 ;  /* 0x000000013f047887 */ /* 0x000fe40008000000 */
[----:B------:R-:W-:Y:S01]  /*20f0*/  USEL UR8, UR8, URZ, UP0 ;  /* 0x0000003f08087287 */ /* 0x000fe20008000000 */
[----:B------:R-:W-:-:S03]  /*2100*/  SEL R3, R3, RZ, P1 ;  /* 0x000000ff03037207 */ /* 0x000fc60000800000 */
[----:B------:R-:W-:Y:S01]  /*2110*/  LOP3.LUT R6, R6, UR4, RZ, 0x3c, !PT ;  /* 0x0000000406067c12 */ /* 0x000fe2000f8e3cff */
[----:B------:R-:W-:Y:S07]  /*2120*/  @P2 BRA `(.L_x_33) ;  /* 0xfffffffc000c2947 */ /* 0x000fee000383ffff */
.L_x_26:
[----:B------:R-:W1:Y:S01]  /*2130*/  LDC R0, c[0x0][0x28c] ;  /* 0x0000a300ff007b82 */ /* 0x000e620000000800 */
[----:B------:R2:W-:Y:S01]  /*2140*/  SYNCS.ARRIVE.TRANS64.A1T0 RZ, [R64+UR47], RZ ;  /* 0x000000ff40ff79a7 */ /* 0x0005e2000810002f */
[----:B-1----:R-:W-:-:S13]  /*2150*/  ISETP.GE.AND P1, PT, R0, 0x1, PT ;  /* 0x000000010000780c */ /* 0x002fda0003f26270 */
[----:B--2---:R-:W-:Y:S05]  /*2160*/  @!P1 BRA `(.L_x_34) ;  /* 0x00000000004c9947 */ /* 0x004fea0003800000 */
[----:B------:R-:W-:Y:S05]  /*2170*/  @!P0 BRA `(.L_x_35) ;  /* 0x0000000000048947 */ /* 0x000fea0003800000 */
[----:B------:R-:W-:Y:S01]  /*2180*/  BPT.TRAP 0x1 ;  /* 0x000000040000795c */ /* 0x000fe20000300000 */
.L_x_35:
[----:B------:R-:W-:Y:S01]  /*2190*/  ISETP.NE.AND P0, PT, R57, RZ, PT ;  /* 0x000000ff3900720c */ /* 0x000fe20003f05270 */
[----:B------:R-:W-:Y:S01]  /*21a0*/  BSSY B0, `(.L_x_36) ;  /* 0x000000d000007945 */ /* 0x000fe20003800000 */
[----:B------:R-:W-:-:S11]  /*21b0*/  ISETP.GT.U32.AND P1, PT, R16, 0x1, PT ;  /* 0x000000011000780c */ /* 0x000fd60003f24070 */
[----:B------:R-:W-:Y:S05]  /*21c0*/  @!P0 BRA `(.L_x_37) ;  /* 0x0000000000288947 */ /* 0x000fea0003800000 */
[----:B------:R-:W-:-:S04]  /*21d0*/  UIADD3 UR6, UR43, UR38, URZ ;  /* 0x000000262b067290 */ /* 0x000fc8000fffe03f */
[----:B------:R-:W-:-:S04]  /*21e0*/  USHF.R.U32.HI UR4, URZ, 0x1, UR6 ;  /* 0x000000013f047899 */ /* 0x000fc80008011606 */
[----:B------:R-:W-:-:S04]  /*21f0*/  UIMAD.WIDE.U32 UR4, UR4, -0x6db6db6d, URZ ;  /* 0x92492493040478a5 */ /* 0x000fc8000f8e003f */
[----:B------:R-:W-:-:S04]  /*2200*/  USHF.R.U32.HI UR4, URZ, 0x2, UR5 ;  /* 0x000000023f047899 */ /* 0x000fc80008011605 */
[----:B------:R-:W-:-:S04]  /*2210*/  UIMAD UR6, UR4, -0xe, UR6 ;  /* 0xfffffff2040678a4 */ /* 0x000fc8000f8e0206 */
[----:B------:R-:W-:-:S04]  /*2220*/  ULEA UR6, UR6, UR41, 0x3 ;  /* 0x0000002906067291 */ /* 0x000fc8000f8e183f */
[----:B------:R-:W-:-:S06]  /*2230*/  UIADD3 UR6, UR6, 0x70, URZ ;  /* 0x0000007006067890 */ /* 0x000fcc000fffe03f */
[----:B------:R-:W-:-:S05]  /*2240*/  IMAD.U32 R3, RZ, RZ, UR6 ;  /* 0x00000006ff037e24 */ /* 0x000fca000f8e00ff */
[----:B------:R-:W-:-:S04]  /*2250*/  PRMT R0, R56, 0x654, R3 ;  /* 0x0000065438007816 */ /* 0x000fc80000000003 */
[----:B------:R1:W-:Y:S03]  /*2260*/  SYNCS.ARRIVE.TRANS64.RED.A1T0 RZ, [R0+URZ], RZ ;  /* 0x000000ff00ff79a7 */ /* 0x0003e6000810043f */
.L_x_37:
[----:B------:R-:W-:Y:S05]  /*2270*/  BSYNC B0 ;  /* 0x0000000000007941 */ /* 0x000fea0003800000 */
.L_x_36:
[----:B------:R-:W-:Y:S05]  /*2280*/  @P1 BRA `(.L_x_34) ;  /* 0x0000000000041947 */ /* 0x000fea0003800000 */
[----:B------:R-:W-:Y:S01]  /*2290*/  BPT.TRAP 0x1 ;  /* 0x000000040000795c */ /* 0x000fe20000300000 */
.L_x_34:
[----:B-1----:R-:W-:Y:S01]  /*22a0*/  SHF.L.U32 R0, R69, 0x1f, RZ ;  /* 0x0000001f45007819 */ /* 0x002fe200000006ff */
[----:B------:R-:W-:Y:S01]  /*22b0*/  UIADD3 UR38, UR46, UR38, URZ ;  /* 0x000000262e267290 */ /* 0x000fe2000fffe03f */
[----:B------:R-:W1:Y:S01]  /*22c0*/  LDC R15, c[0x0][0x288] ;  /* 0x0000a200ff0f7b82 */ /* 0x000e620000000800 */
[----:B------:R-:W-:Y:S01]  /*22d0*/  UISETP.GE.U32.AND UP1, UPT, UR46, 0xe, UPT ;  /* 0x0000000e2e00788c */ /* 0x000fe2000bf26070 */
[----:B------:R-:W-:Y:S01]  /*22e0*/  IMAD.SHL.U32 R8, R62, 0x2, RZ ;  /* 0x000000023e087824 */ /* 0x000fe200078e00ff */
[----:B------:R-:W-:Y:S02]  /*22f0*/  UISETP.GT.U32.AND UP0, UPT, UR38, 0xd, UPT ;  /* 0x0000000d2600788c */ /* 0x000fe4000bf04070 */
[----:B------:R-:W-:Y:S02]  /*2300*/  USHF.R.U32.HI UR4, URZ, 0x1, UR38 ;  /* 0x000000013f047899 */ /* 0x000fe40008011626 */
[----:B------:R-:W-:Y:S01]  /*2310*/  UISETP.LT.U32.AND UP0, UPT, UR46, 0xe, UP0 ;  /* 0x0000000e2e00788c */ /* 0x000fe20008701070 */
[----:B------:R-:W2:Y:S01]  /*2320*/  SYNCS.PHASECHK.TRANS64.TRYWAIT P0, [R63+UR42+0x10], R0 ;  /* 0x000010003f0075a7 */ /* 0x000ea2000800016a */
[----:B------:R-:W-:Y:S01]  /*2330*/  UIMAD.WIDE.U32 UR4, UR4, -0x6db6db6d, URZ ;  /* 0x92492493040478a5 */ /* 0x000fe2000f8e003f */
[----:B------:R-:W-:Y:S01]  /*2340*/  SHF.R.S32.HI R9, RZ, 0x1f, R8 ;  /* 0x0000001fff097819 */ /* 0x000fe20000011408 */
[----:B------:R-:W-:-:S02]  /*2350*/  USEL UR6, URZ, 0x1, !UP0 ;  /* 0x000000013f067887 */ /* 0x000fc4000c000000 */
[----:B------:R-:W-:Y:S02]  /*2360*/  USHF.R.U32.HI UR4, URZ, 0x2, UR5 ;  /* 0x000000023f047899 */ /* 0x000fe40008011605 */
[----:B------:R-:W-:Y:S02]  /*2370*/  ULOP3.LUT UR39, UR39, UR6, URZ, 0x3c, !UPT ;  /* 0x0000000627277292 */ /* 0x000fe4000f8e3c3f */
[----:B------:R-:W-:Y:S02]  /*2380*/  UIMAD UR38, UR4, -0xe, UR38 ;  /* 0xfffffff2042678a4 */ /* 0x000fe4000f8e0226 */
[----:B------:R-:W-:Y:S01]  /*2390*/  @UP1 ULOP3.LUT UR39, UR39, 0x1, UR4, 0x78, !UPT ;  /* 0x0000000127271892 */ /* 0x000fe2000f8e7804 */
[----:B-12---:R-:W-:Y:S11]  /*23a0*/  @!P0 BRA `(.L_x_38) ;  /* 0x0000003800d08947 */ /* 0x006ff60003800000 */
.L_x_142:
[----:B-1----:R-:W-:Y:S01]  /*23b0*/  IMAD.SHL.U32 R0, R19, 0x40, RZ ;  /* 0x0000004013007824 */ /* 0x002fe200078e00ff */
[----:B------:R-:W-:Y:S01]  /*23c0*/  ULDC UR6, c[0x0][0x284] ;  /* 0x0000a10000067ab9 */ /* 0x000fe20000000800 */
[----:B------:R-:W-:Y:S01]  /*23d0*/  IMAD.SHL.U32 R22, R22, 0x40, RZ ;  /* 0x0000004016167824 */ /* 0x000fe200078e00ff */
[----:B------:R-:W-:Y:S01]  /*23e0*/  SHF.R.S32.HI R71, RZ, 0x1f, R2 ;  /* 0x0000001fff477819 */ /* 0x000fe20000011402 */
[----:B------:R-:W-:Y:S01]  /*23f0*/  ULDC.64 UR4, c[0x0][0x5d0] ;  /* 0x0001740000047ab9 */ /* 0x000fe20000000a00 */
[----:B------:R-:W-:Y:S01]  /*2400*/  ISETP.GE.AND P0, PT, R0, UR6, PT ;  /* 0x0000000600007c0c */ /* 0x000fe2000bf06270 */
[----:B------:R-:W-:Y:S01]  /*2410*/  IMAD.WIDE.U32 R4, R2, UR4, R8 ;  /* 0x0000000402047c25 */ /* 0x000fe2000f8e0008 */
[----:B------:R-:W-:Y:S02]  /*2420*/  SHF.R.S32.HI R70, RZ, 0x1f, R22 ;  /* 0x0000001fff467819 */ /* 0x000fe40000011416 */
[C---:B------:R-:W-:Y:S01]  /*2430*/  ISETP.GE.OR P0, PT, R22.reuse, R15, P0 ;  /* 0x0000000f1600720c */ /* 0x040fe20000706670 */
[----:B------:R-:W-:Y:S01]  /*2440*/  IMAD R3, R71, UR4, RZ ;  /* 0x0000000447037c24 */ /* 0x000fe2000f8e02ff */
[----:B------:R-:W-:-:S03]  /*2450*/  IADD3 R4, P1, R22, R4, RZ ;  /* 0x0000000416047210 */ /* 0x000fc60007f3e0ff */
[----:B------:R-:W-:-:S05]  /*2460*/  IMAD R3, R2, UR5, R3 ;  /* 0x0000000502037c24 */ /* 0x000fca000f8e0203 */
[----:B------:R-:W-:-:S03]  /*2470*/  IADD3.X R5, R70, R5, R3, P1, !PT ;  /* 0x0000000546057210 */ /* 0x000fc60000ffe403 */
[----:B------:R-:W-:Y:S05]  /*2480*/  @P0 BRA `(.L_x_39) ;  /* 0x0000001c00200947 */ /* 0x000fea0003800000 */
[----:B------:R-:W1:Y:S01]  /*2490*/  LDC.64 R10, c[0x0][0x5c8] ;  /* 0x00017200ff0a7b82 */ /* 0x000e620000000a00 */
[----:B0-----:R-:W-:Y:S01]  /*24a0*/  IMAD.WIDE R12, R19, 0x40, R60 ;  /* 0x00000040130c7825 */ /* 0x001fe200078e023c */
[----:B------:R-:W-:Y:S01]  /*24b0*/  ULDC.64 UR4, c[0x0][0x5c0] ;  /* 0x0001700000047ab9 */ /* 0x000fe20000000a00 */
[----:B------:R-:W-:Y:S02]  /*24c0*/  BSSY B0, `(.L_x_39) ;  /* 0x00001c4000007945 */ /* 0x000fe40003800000 */
[----:B------:R-:W-:Y:S02]  /*24d0*/  IMAD.IADD R72, R67, 0x1, -R0 ;  /* 0x0000000143487824 */ /* 0x000fe400078e0a00 */
[-C--:B-1----:R-:W-:Y:S02]  /*24e0*/  IMAD R3, R13, R10.reuse, RZ ;  /* 0x0000000a0d037224 */ /* 0x082fe400078e02ff */
[----:B------:R-:W-:-:S04]  /*24f0*/  IMAD.WIDE.U32 R4, R12, R10, R4 ;  /* 0x0000000a0c047225 */ /* 0x000fc800078e0004 */
[----:B------:R-:W-:Y:S01]  /*2500*/  IMAD R3, R12, R11, R3 ;  /* 0x0000000b0c037224 */ /* 0x000fe200078e0203 */
[----:B------:R-:W-:-:S03]  /*2510*/  IADD3 R6, P0, R4, UR4, RZ ;  /* 0x0000000404067c10 */ /* 0x000fc6000ff1e0ff */
[----:B------:R-:W-:Y:S01]  /*2520*/  IMAD.IADD R3, R5, 0x1, R3 ;  /* 0x0000000105037824 */ /* 0x000fe200078e0203 */
[----:B------:R-:W-:-:S04]  /*2530*/  LEA R4, P1, R10, R6, 0x3 ;  /* 0x000000060a047211 */ /* 0x000fc800078218ff */
[----:B------:R-:W-:Y:S01]  /*2540*/  IADD3.X R7, R3, UR5, RZ, P0, !PT ;  /* 0x0000000503077c10 */ /* 0x000fe200087fe4ff */
[----:B------:R-:W-:Y:S01]  /*2550*/  IMAD R3, R62, -0x2, R15 ;  /* 0xfffffffe3e037824 */ /* 0x000fe200078e020f */
[----:B-----5:R-:W-:Y:S02]  /*2560*/  ISETP.NE.AND P0, PT, R59, RZ, PT ;  /* 0x000000ff3b00720c */ /* 0x020fe40003f05270 */
[----:B------:R-:W-:Y:S01]  /*2570*/  LEA.HI.X R5, R10, R7, R11, 0x3, P1 ;  /* 0x000000070a057211 */ /* 0x000fe200008f1c0b */
[----:B------:R-:W-:-:S10]  /*2580*/  IMAD.IADD R73, R3, 0x1, -R22 ;  /* 0x0000000103497824 */ /* 0x000fd400078e0a16 */
[----:B------:R-:W-:Y:S05]  /*2590*/  @!P0 BRA `(.L_x_40) ;  /* 0x0000001400188947 */ /* 0x000fea0003800000 */
[----:B------:R-:W0:Y:S01]  /*25a0*/  LDC.64 R14, c[0x0][0x5b0] ;  /* 0x00016c00ff0e7b82 */ /* 0x000e220000000a00 */
[----:B------:R-:W-:Y:S01]  /*25b0*/  ULDC.64 UR4, c[0x0][0x5b8] ;  /* 0x00016e0000047ab9 */ /* 0x000fe20000000a00 */
[----:B------:R-:W-:Y:S01]  /*25c0*/  ISETP.GE.AND P3, PT, R73, 0x1, PT ;  /* 0x000000014900780c */ /* 0x000fe20003f66270 */
[----:B------:R-:W-:Y:S01]  /*25d0*/  IMAD.WIDE.U32 R8, R2, UR4, R8 ;  /* 0x0000000402087c25 */ /* 0x000fe2000f8e0008 */
[----:B------:R-:W-:Y:S02]  /*25e0*/  BSSY B1, `(.L_x_41) ;  /* 0x000000e000017945 */ /* 0x000fe40003800000 */
[----:B------:R-:W-:Y:S01]  /*25f0*/  ISETP.LT.OR P1, PT, R72, 0x1, !P3 ;  /* 0x000000014800780c */ /* 0x000fe20005f21670 */
[----:B------:R-:W-:Y:S01]  /*2600*/  IMAD R3, R71, UR4, RZ ;  /* 0x0000000447037c24 */ /* 0x000fe2000f8e02ff */
[----:B------:R-:W1:Y:S01]  /*2610*/  LDC.64 R20, c[0x0][0x5a8] ;  /* 0x00016a00ff147b82 */ /* 0x000e620000000a00 */
[----:B------:R-:W-:Y:S02]  /*2620*/  IADD3 R10, P0, R22, R8, RZ ;  /* 0x00000008160a7210 */ /* 0x000fe40007f1e0ff */
[----:B------:R-:W-:-:S05]  /*2630*/  IMAD R3, R2, UR5, R3 ;  /* 0x0000000502037c24 */ /* 0x000fca000f8e0203 */
[----:B------:R-:W-:Y:S01]  /*2640*/  IADD3.X R11, R70, R9, R3, P0, !PT ;  /* 0x00000009460b7210 */ /* 0x000fe200007fe403 */
[-C--:B0-----:R-:W-:Y:S02]  /*2650*/  IMAD R0, R13, R14.reuse, RZ ;  /* 0x0000000e0d007224 */ /* 0x081fe400078e02ff */
[----:B------:R-:W-:-:S04]  /*2660*/  IMAD.WIDE.U32 R2, R12, R14, R10 ;  /* 0x0000000e0c027225 */ /* 0x000fc800078e000a */
[----:B------:R-:W-:Y:S01]  /*2670*/  IMAD R19, R12, R15, R0 ;  /* 0x0000000f0c137224 */ /* 0x000fe200078e0200 */
[----:B-1----:R-:W-:-:S04]  /*2680*/  IADD3 R2, P0, R2, R20, RZ ;  /* 0x0000001402027210 */ /* 0x002fc80007f1e0ff */
[----:B------:R-:W-:Y:S01]  /*2690*/  IADD3.X R3, R21, R3, R19, P0, !PT ;  /* 0x0000000315037210 */ /* 0x000fe200007fe413 */
[----:B------:R-:W-:Y:S08]  /*26a0*/  @P1 BRA `(.L_x_42) ;  /* 0x0000000000041947 */ /* 0x000ff00003800000 */
[----:B------:R0:W5:Y:S02]  /*26b0*/  LDG.E.U8 R68, desc[UR36][R2.64] ;  /* 0x0000002402447981 */ /* 0x000164000c1e1100 */
.L_x_42:
[----:B------:R-:W-:Y:S05]  /*26c0*/  BSYNC B1 ;  /* 0x0000000000017941 */ /* 0x000fea0003800000 */
.L_x_41:
[----:B-----5:R-:W-:Y:S01]  /*26d0*/  LOP3.LUT R0, R68, 0xffff, RZ, 0xc0, !PT ;  /* 0x0000ffff44007812 */ /* 0x020fe200078ec0ff */
[C---:B------:R-:W-:Y:S01]  /*26e0*/  IMAD.SHL.U32 R8, R14.reuse, 0x8, RZ ;  /* 0x000000080e087824 */ /* 0x040fe200078e00ff */
[----:B------:R-:W-:Y:S01]  /*26f0*/  SHF.L.U64.HI R9, R14, 0x3, R15 ;  /* 0x000000030e097819 */ /* 0x000fe2000001020f */
[----:B------:R-:W-:Y:S01]  /*2700*/  BSSY B1, `(.L_x_43) ;  /* 0x000000e000017945 */ /* 0x000fe20003800000 */
[----:B------:R-:W-:Y:S02]  /*2710*/  PRMT R0, R0, 0x8880, RZ ;  /* 0x0000888000007816 */ /* 0x000fe400000000ff */
[----:B------:R-:W-:Y:S01]  /*2720*/  ISETP.GE.AND P2, PT, R73, 0x2, PT ;  /* 0x000000024900780c */ /* 0x000fe20003f46270 */
[----:B------:R-:W-:-:S03]  /*2730*/  IMAD.WIDE.U32 R8, R12, R14, R8 ;  /* 0x0000000e0c087225 */ /* 0x000fc600078e0008 */
[----:B------:R-:W-:Y:S01]  /*2740*/  ISETP.LT.OR P0, PT, R72, 0x1, !P2 ;  /* 0x000000014800780c */ /* 0x000fe20005701670 */
[----:B------:R-:W-:Y:S01]  /*2750*/  IMAD R13, R0, R59, RZ ;  /* 0x0000003b000d7224 */ /* 0x000fe200078e02ff */
[----:B------:R-:W-:Y:S01]  /*2760*/  IADD3 R8, P4, P5, R10, R20, R8 ;  /* 0x000000140a087210 */ /* 0x000fe20007d9e008 */
[----:B------:R-:W-:Y:S02]  /*2770*/  IMAD.IADD R12, R19, 0x1, R9 ;  /* 0x00000001130c7824 */ /* 0x000fe400078e0209 */
[----:B------:R-:W-:-:S05]  /*2780*/  @!P1 IMAD R15, R24, R58, R13 ;  /* 0x0000003a180f9224 */ /* 0x000fca00078e020d */
[----:B------:R1:W-:Y:S03]  /*2790*/  @!P1 STG.E.U8 desc[UR36][R6.64], R15 ;  /* 0x0000000f06009986 */ /* 0x0003e6000c101124 */
[----:B------:R-:W-:Y:S05]  /*27a0*/  @P0 BRA `(.L_x_44) ;  /* 0x00000000000c0947 */ /* 0x000fea0003800000 */
[----:B------:R-:W2:Y:S02]  /*27b0*/  LDG.E.U8 R68, desc[UR36][R2.64+0x1] ;  /* 0x0000012402447981 */ /* 0x000ea4000c1e1100 */
[----:B--2---:R-:W-:-:S05]  /*27c0*/  PRMT R0, R68, 0x8880, RZ ;  /* 0x0000888044007816 */ /* 0x004fca00000000ff */
[----:B------:R-:W-:-:S07]  /*27d0*/  IMAD R13, R0, R59, RZ ;  /* 0x0000003b000d7224 */ /* 0x000fce00078e02ff */
.L_x_44:
[----:B------:R-:W-:Y:S05]  /*27e0*/  BSYNC B1 ;  /* 0x0000000000017941 */ /* 0x000fea0003800000 */
.L_x_43:
[C---:B------:R-:W-:Y:S01]  /*27f0*/  ISETP.LT.OR P3, PT, R72.reuse, 0x9, !P3 ;  /* 0x000000094800780c */ /* 0x040fe20005f61670 */
[----:B------:R-:W-:Y:S01]  /*2800*/  @!P0 IMAD R25, R25, R58, R13 ;  /* 0x0000003a19198224 */ /* 0x000fe200078e020d */
[----:B------:R-:W-:Y:S01]  /*2810*/  ISETP.GE.AND P1, PT, R73, 0x9, PT ;  /* 0x000000094900780c */ /* 0x000fe20003f26270 */
[----:B------:R-:W-:Y:S01]  /*2820*/  BSSY B1, `(.L_x_45) ;  /* 0x000000b000017945 */ /* 0x000fe20003800000 */
[----:B------:R-:W-:Y:S02]  /*2830*/  IADD3.X R9, R11, R21, R12, P4, P5 ;  /* 0x000000150b097210 */ /* 0x000fe400027ea40c */
[----:B------:R2:W-:Y:S01]  /*2840*/  @!P0 STG.E.U8 desc[UR36][R6.64+0x1], R25 ;  /* 0x0000011906008986 */ /* 0x0005e2000c101124 */
[----:B------:R-:W-:Y:S02]  /*2850*/  ISETP.GE.AND P0, PT, R73, 0xa, PT ;  /* 0x0000000a4900780c */ /* 0x000fe40003f06270 */
[C---:B------:R-:W-:Y:S02]  /*2860*/  ISETP.LT.OR P2, PT, R72.reuse, 0x9, !P2 ;  /* 0x000000094800780c */ /* 0x040fe40005741670 */
[----:B------:R-:W-:-:S02]  /*2870*/  ISETP.LT.OR P5, PT, R72, 0x1, !P1 ;  /* 0x000000014800780c */ /* 0x000fc40004fa1670 */
[----:B------:R-:W-:Y:S01]  /*2880*/  ISETP.LT.OR P4, PT, R72, 0x1, !P0 ;  /* 0x000000014800780c */ /* 0x000fe20004781670 */
[----:B------:R-:W-:-:S12]  /*2890*/  @P3 BRA `(.L_x_46) ;  /* 0x00000000000c3947 */ /* 0x000fd80003800000 */
[----:B------:R-:W3:Y:S02]  /*28a0*/  LDG.E.U8 R68, desc[UR36][R8.64] ;  /* 0x0000002408447981 */ /* 0x000ee4000c1e1100 */
[----:B---3--:R-:W-:-:S05]  /*28b0*/  PRMT R0, R68, 0x8880, RZ ;  /* 0x0000888044007816 */ /* 0x008fca00000000ff */
[----:B------:R-:W-:-:S07]  /*28c0*/  IMAD R13, R0, R59, RZ ;  /* 0x0000003b000d7224 */ /* 0x000fce00078e02ff */
.L_x_46:
[----:B------:R-:W-:Y:S05]  /*28d0*/  BSYNC B1 ;  /* 0x0000000000017941 */ /* 0x000fea0003800000 */
.L_x_45:
[----:B------:R-:W-:Y:S01]  /*28e0*/  @!P3 IMAD R11, R26, R58, R13 ;  /* 0x0000003a1a0bb224 */ /* 0x000fe200078e020d */
[----:B------:R-:W-:Y:S04]  /*28f0*/  BSSY B1, `(.L_x_47) ;  /* 0x0000006000017945 */ /* 0x000fe80003800000 */
[----:B------:R3:W-:Y:S01]  /*2900*/  @!P3 STG.E.U8 desc[UR36][R4.64], R11 ;  /* 0x0000000b0400b986 */ /* 0x0007e2000c101124 */
[----:B------:R-:W-:Y:S05]  /*2910*/  @P2 BRA `(.L_x_48) ;  /* 0x00000000000c2947 */ /* 0x000fea0003800000 */
[----:B------:R-:W4:Y:S02]  /*2920*/  LDG.E.U8 R68, desc[UR36][R8.64+0x1] ;  /* 0x0000012408447981 */ /* 0x000f24000c1e1100 */
[----:B----4-:R-:W-:-:S05]  /*2930*/  PRMT R0, R68, 0x8880, RZ ;  /* 0x0000888044007816 */ /* 0x010fca00000000ff */
[----:B------:R-:W-:-:S07]  /*2940*/  IMAD R13, R0, R59, RZ ;  /* 0x0000003b000d7224 */ /* 0x000fce00078e02ff */
.L_x_48:
[----:B------:R-:W-:Y:S05]  /*2950*/  BSYNC B1 ;  /* 0x0000000000017941 */ /* 0x000fea0003800000 */
.L_x_47:
[----:B------:R-:W-:Y:S01]  /*2960*/  @!P2 IMAD R27, R27, R58, R13 ;  /* 0x0000003a1b1ba224 */ /* 0x000fe200078e020d */
[----:B------:R-:W-:Y:S04]  /*2970*/  BSSY B1, `(.L_x_49) ;  /* 0x0000006000017945 */ /* 0x000fe80003800000 */
[----:B------:R4:W-:Y:S01]  /*2980*/  @!P2 STG.E.U8 desc[UR36][R4.64+0x1], R27 ;  /* 0x0000011b0400a986 */ /* 0x0009e2000c101124 */
[----:B------:R-:W-:Y:S05]  /*2990*/  @P5 BRA `(.L_x_50) ;  /* 0x00000000000c5947 */ /* 0x000fea0003800000 */
[----:B------:R-:W5:Y:S02]  /*29a0*/  LDG.E.U8 R68, desc[UR36][R2.64+0x8] ;  /* 0x0000082402447981 */ /* 0x000f64000c1e1100 */
[----:B-----5:R-:W-:-:S05]  /*29b0*/  PRMT R0, R68, 0x8880, RZ ;  /* 0x0000888044007816 */ /* 0x020fca00000000ff */
[----:B------:R-:W-:-:S07]  /*29c0*/  IMAD R13, R0, R59, RZ ;  /* 0x0000003b000d7224 */ /* 0x000fce00078e02ff */
.L_x_50:
[----:B------:R-:W-:Y:S05]  /*29d0*/  BSYNC B1 ;  /* 0x0000000000017941 */ /* 0x000fea0003800000 */
.L_x_49:
[----:B---3--:R-:W-:Y:S01]  /*29e0*/  @!P5 IMAD R11, R28, R58, R13 ;  /* 0x0000003a1c0bd224 */ /* 0x008fe200078e020d */
[----:B------:R-:W-:Y:S04]  /*29f0*/  BSSY B1, `(.L_x_51) ;  /* 0x0000006000017945 */ /* 0x000fe80003800000 */
[----:B------:R3:W-:Y:S01]  /*2a00*/  @!P5 STG.E.U8 desc[UR36][R6.64+0x8], R11 ;  /* 0x0000080b0600d986 */ /* 0x0007e2000c101124 */
[----:B------:R-:W-:Y:S05]  /*2a10*/  @P4 BRA `(.L_x_52) ;  /* 0x00000000000c4947 */ /* 0x000fea0003800000 */
[----:B------:R-:W5:Y:S02]  /*2a20*/  LDG.E.U8 R68, desc[UR36][R2.64+0x9] ;  /* 0x0000092402447981 */ /* 0x000f64000c1e1100 */
[----:B-----5:R-:W-:-:S05]  /*2a30*/  PRMT R0, R68, 0x8880, RZ ;  /* 0x0000888044007816 */ /* 0x020fca00000000ff */
[----:B------:R-:W-:-:S07]  /*2a40*/  IMAD R13, R0, R59, RZ ;  /* 0x0000003b000d7224 */ /* 0x000fce00078e02ff */
.L_x_52:
[----:B------:R-:W-:Y:S05]  /*2a50*/  BSYNC B1 ;  /* 0x0000000000017941 */ /* 0x000fea0003800000 */
.L_x_51:
[C---:B------:R-:W-:Y:S01]  /*2a60*/  ISETP.LT.OR P1, PT, R72.reuse, 0x9, !P1 ;  /* 0x000000094800780c */ /* 0x040fe20004f21670 */
[----:B------:R-:W-:Y:S01]  /*2a70*/  @!P4 IMAD R29, R29, R58, R13 ;  /* 0x0000003a1d1dc224 */ /* 0x000fe200078e020d */
[C---:B------:R-:W-:Y:S01]  /*2a80*/  ISETP.GE.AND P3, PT, R73.reuse, 0x11, PT ;  /* 0x000000114900780c */ /* 0x040fe20003f66270 */
[----:B------:R-:W-:Y:S01]  /*2a90*/  BSSY B1, `(.L_x_53) ;  /* 0x000000a000017945 */ /* 0x000fe20003800000 */
[----:B------:R-:W-:Y:S02]  /*2aa0*/  ISETP.GE.AND P2, PT, R73, 0x12, PT ;  /* 0x000000124900780c */ /* 0x000fe40003f46270 */
[----:B------:R0:W-:Y:S01]  /*2ab0*/  @!P4 STG.E.U8 desc[UR36][R6.64+0x9], R29 ;  /* 0x0000091d0600c986 */ /* 0x0001e2000c101124 */
[C---:B------:R-:W-:Y:S02]  /*2ac0*/  ISETP.LT.OR P0, PT, R72.reuse, 0x9, !P0 ;  /* 0x000000094800780c */ /* 0x040fe40004701670 */
[C---:B------:R-:W-:Y:S02]  /*2ad0*/  ISETP.LT.OR P5, PT, R72.reuse, 0x1, !P3 ;  /* 0x000000014800780c */ /* 0x040fe40005fa1670 */
[----:B------:R-:W-:-:S02]  /*2ae0*/  ISETP.LT.OR P4, PT, R72, 0x1, !P2 ;  /* 0x000000014800780c */ /* 0x000fc40005781670 */
[----:B------:R-:W-:Y:S11]  /*2af0*/  @P1 BRA `(.L_x_54) ;  /* 0x00000000000c1947 */ /* 0x000ff60003800000 */
[----:B------:R-:W5:Y:S02]  /*2b00*/  LDG.E.U8 R68, desc[UR36][R8.64+0x8] ;  /* 0x0000082408447981 */ /* 0x000f64000c1e1100 */
[----:B-----5:R-:W-:-:S05]  /*2b10*/  PRMT R0, R68, 0x8880, RZ ;  /* 0x0000888044007816 */ /* 0x020fca00000000ff */
[----:B------:R-:W-:-:S07]  /*2b20*/  IMAD R13, R0, R59, RZ ;  /* 0x0000003b000d7224 */ /* 0x000fce00078e02ff */
.L_x_54:
[----:B------:R-:W-:Y:S05]  /*2b30*/  BSYNC B1 ;  /* 0x0000000000017941 */ /* 0x000fea0003800000 */
.L_x_53:
[----:B---3--:R-:W-:Y:S01]  /*2b40*/  @!P1 IMAD R11, R30, R58, R13 ;  /* 0x0000003a1e0b9224 */ /* 0x008fe200078e020d */
[----:B------:R-:W-:Y:S04]  /*2b50*/  BSSY B1, `(.L_x_55) ;  /* 0x0000006000017945 */ /* 0x000fe80003800000 */
[----:B------:R3:W-:Y:S01]  /*2b60*/  @!P1 STG.E.U8 desc[UR36][R4.64+0x8], R11 ;  /* 0x0000080b04009986 */ /* 0x0007e2000c101124 */
[----:B------:R-:W-:Y:S05]  /*2b70*/  @P0 BRA `(.L_x_56) ;  /* 0x00000000000c0947 */ /* 0x000fea0003800000 */
[----:B------:R-:W5:Y:S02]  /*2b80*/  LDG.E.U8 R68, desc[UR36][R8.64+0x9] ;  /* 0x0000092408447981 */ /* 0x000f64000c1e1100 */
[----:B-----5:R-:W-:-:S05]  /*2b90*/  PRMT R0, R68, 0x8880, RZ ;  /* 0x0000888044007816 */ /* 0x020fca00000000ff */
[----:B------:R-:W-:-:S07]  /*2ba0*/  IMAD R13, R0, R59, RZ ;  /* 0x0000003b000d7224 */ /* 0x000fce00078e02ff */
.L_x_56:
[----:B------:R-:W-:Y:S05]  /*2bb0*/  BSYNC B1 ;  /* 0x0000000000017941 */ /* 0x000fea0003800000 */
.L_x_55:
[----:B------:R-:W-:Y:S01]  /*2bc0*/  @!P0 IMAD R31, R31, R58, R13 ;  /* 0x0000003a1f1f8224 */ /* 0x000fe200078e020d */
[----:B------:R-:W-:Y:S04]  /*2bd0*/  BSSY B1, `(.L_x_57) ;  /* 0x0000006000017945 */ /* 0x000fe80003800000 */
[----:B------:R0:W-:Y:S01]  /*2be0*/  @!P0 STG.E.U8 desc[UR36][R4.64+0x9], R31 ;  /* 0x0000091f04008986 */ /* 0x0001e2000c101124 */
[----:B------:R-:W-:Y:S05]  /*2bf0*/  @P5 BRA `(.L_x_58) ;  /* 0x00000000000c5947 */ /* 0x000fea0003800000 */
[----:B------:R-:W5:Y:S02]  /*2c00*/  LDG.E.U8 R68, desc[UR36][R2.64+0x10] ;  /* 0x0000102402447981 */ /* 0x000f64000c1e1100 */
[----:B-----5:R-:W-:-:S05]  /*2c10*/  PRMT R0, R68, 0x8880, RZ ;  /* 0x0000888044007816 */ /* 0x020fca00000000ff */
[----:B------:R-:W-:-:S07]  /*2c20*/  IMAD R13, R0, R59, RZ ;  /* 0x0000003b000d7224 */ /* 0x000fce00078e02ff */
.L_x_58:
[----:B------:R-:W-:Y:S05]  /*2c30*/  BSYNC B1 ;  /* 0x0000000000017941 */ /* 0x000fea0003800000 */
.L_x_57:
[----:B---3--:R-:W-:Y:S01]  /*2c40*/  @!P5 IMAD R11, R32, R58, R13 ;  /* 0x0000003a200bd224 */ /* 0x008fe200078e020d */
[----:B------:R-:W-:Y:S04]  /*2c50*/  BSSY B1, `(.L_x_59) ;  /* 0x0000006000017945 */ /* 0x000fe80003800000 */
[----:B------:R3:W-:Y:S01]  /*2c60*/  @!P5 STG.E.U8 desc[UR36][R6.64+0x10], R11 ;  /* 0x0000100b0600d986 */ /* 0x0007e2000c101124 */
[----:B------:R-:W-:Y:S05]  /*2c70*/  @P4 BRA `(.L_x_60) ;  /* 0x00000000000c4947 */ /* 0x000fea0003800000 */
[----:B------:R-:W5:Y:S02]  /*2c80*/  LDG.E.U8 R68, desc[UR36][R2.64+0x11] ;  /* 0x0000112402447981 */ /* 0x000f64000c1e1100 */
[----:B-----5:R-:W-:-:S05]  /*2c90*/  PRMT R0, R68, 0x8880, RZ ;  /* 0x0000888044007816 */ /* 0x020fca00000000ff */
[----:B------:R-:W-:-:S07]  /*2ca0*/  IMAD R13, R0, R59, RZ ;  /* 0x0000003b000d7224 */ /* 0x000fce00078e02ff */
.L_x_60:
[----:B------:R-:W-:Y:S05]  /*2cb0*/  BSYNC B1 ;  /* 0x0000000000017941 */ /* 0x000fea0003800000 */
.L_x_59:
        /* <DEDUP_REMOVED lines=13> */
.L_x_62:
[----:B------:R-:W-:Y:S05]  /*2d90*/  BSYNC B1 ;  /* 0x0000000000017941 */ /* 0x000fea0003800000 */
.L_x_61:
[----:B---3--:R-:W-:Y:S01]  /*2da0*/  @!P3 IMAD R11, R34, R58, R13 ;  /* 0x0000003a220bb224 */ /* 0x008fe200078e020d */
[----:B------:R-:W-:Y:S04]  /*2db0*/  BSSY B1, `(.L_x_63) ;  /* 0x0000006000017945 */ /* 0x000fe80003800000 */
[----:B------:R3:W-:Y:S01]  /*2dc0*/  @!P3 STG.E.U8 desc[UR36][R4.64+0x10], R11 ;  /* 0x0000100b0400b986 */ /* 0x0007e2000c101124 */
[----:B------:R-:W-:Y:S05]  /*2dd0*/  @P2 BRA `(.L_x_64) ;  /* 0x00000000000c2947 */ /* 0x000fea0003800000 */
[----:B------:R-:W5:Y:S02]  /*2de0*/  LDG.E.U8 R68, desc[UR36][R8.64+0x11] ;  /* 0x0000112408447981 */ /* 0x000f64000c1e1100 */
[----:B-----5:R-:W-:-:S05]  /*2df0*/  PRMT R0, R68, 0x8880, RZ ;  /* 0x0000888044007816 */ /* 0x020fca00000000ff */
[----:B------:R-:W-:-:S07]  /*2e00*/  IMAD R13, R0, R59, RZ ;  /* 0x0000003b000d7224 */ /* 0x000fce00078e02ff */
.L_x_64:
[----:B------:R-:W-:Y:S05]  /*2e10*/  BSYNC B1 ;  /* 0x0000000000017941 */ /* 0x000fea0003800000 */
.L_x_63:
[----:B------:R-:W-:Y:S01]  /*2e20*/  @!P2 IMAD R35, R35, R58, R13 ;  /* 0x0000003a2323a224 */ /* 0x000fe200078e020d */
[----:B------:R-:W-:Y:S04]  /*2e30*/  BSSY B1, `(.L_x_65) ;  /* 0x0000006000017945 */ /* 0x000fe80003800000 */
[----:B------:R0:W-:Y:S01]  /*2e40*/  @!P2 STG.E.U8 desc[UR36][R4.64+0x11], R35 ;  /* 0x000011230400a986 */ /* 0x0001e2000c101124 */
[----:B------:R-:W-:Y:S05]  /*2e50*/  @P5 BRA `(.L_x_66) ;  /* 0x00000000000c5947 */ /* 0x000fea0003800000 */
[----:B------:R-:W5:Y:S02]  /*2e60*/  LDG.E.U8 R68, desc[UR36][R2.64+0x18] ;  /* 0x0000182402447981 */ /* 0x000f64000c1e1100 */
[----:B-----5:R-:W-:-:S05]  /*2e70*/  PRMT R0, R68, 0x8880, RZ ;  /* 0x0000888044007816 */ /* 0x020fca00000000ff */
[----:B------:R-:W-:-:S07]  /*2e80*/  IMAD R13, R0, R59, RZ ;  /* 0x0000003b000d7224 */ /* 0x000fce00078e02ff */
.L_x_66:
[----:B------:R-:W-:Y:S05]  /*2e90*/  BSYNC B1 ;  /* 0x0000000000017941 */ /* 0x000fea0003800000 */
.L_x_65:
[----:B---3--:R-:W-:Y:S01]  /*2ea0*/  @!P5 IMAD R11, R36, R58, R13 ;  /* 0x0000003a240bd224 */ /* 0x008fe200078e020d */
[----:B------:R-:W-:Y:S04]  /*2eb0*/  BSSY B1, `(.L_x_67) ;  /* 0x0000006000017945 */ /* 0x000fe80003800000 */
[----:B------:R3:W-:Y:S01]  /*2ec0*/  @!P5 STG.E.U8 desc[UR36][R6.64+0x18], R11 ;  /* 0x0000180b0600d986 */ /* 0x0007e2000c101124 */
[----:B------:R-:W-:Y:S05]  /*2ed0*/  @P4 BRA `(.L_x_68) ;  /* 0x00000000000c4947 */ /* 0x000fea0003800000 */
[----:B------:R-:W5:Y:S02]  /*2ee0*/  LDG.E.U8 R68, desc[UR36][R2.64+0x19] ;  /* 0x0000192402447981 */ /* 0x000f64000c1e1100 */
[----:B-----5:R-:W-:-:S05]  /*2ef0*/  PRMT R0, R68, 0x8880, RZ ;  /* 0x0000888044007816 */ /* 0x020fca00000000ff */
[----:B------:R-:W-:-:S07]  /*2f00*/  IMAD R13, R0, R59, RZ ;  /* 0x0000003b000d7224 */ /* 0x000fce00078e02ff */
.L_x_68:
[----:B------:R-:W-:Y:S05]  /*2f10*/  BSYNC B1 ;  /* 0x0000000000017941 */ /* 0x000fea0003800000 */
.L_x_67:
        /* <DEDUP_REMOVED lines=13> */
.L_x_70:
[----:B------:R-:W-:Y:S05]  /*2ff0*/  BSYNC B1 ;  /* 0x0000000000017941 */ /* 0x000fea0003800000 */
.L_x_69:
[----:B---3--:R-:W-:Y:S01]  /*3000*/  @!P1 IMAD R11, R38, R58, R13 ;  /* 0x0000003a260b9224 */ /* 0x008fe200078e020d */
[----:B------:R-:W-:Y:S04]  /*3010*/  BSSY B1, `(.L_x_71) ;  /* 0x0000006000017945 */ /* 0x000fe80003800000 */
[----:B------:R3:W-:Y:S01]  /*3020*/  @!P1 STG.E.U8 desc[UR36][R4.64+0x18], R11 ;  /* 0x0000180b04009986 */ /* 0x0007e2000c101124 */
[----:B------:R-:W-:Y:S05]  /*3030*/  @P4 BRA `(.L_x_72) ;  /* 0x00000000000c4947 */ /* 0x000fea0003800000 */
[----:B------:R-:W5:Y:S02]  /*3040*/  LDG.E.U8 R68, desc[UR36][R8.64+0x19] ;  /* 0x0000192408447981 */ /* 0x000f64000c1e1100 */
[----:B-----5:R-:W-:-:S05]  /*3050*/  PRMT R0, R68, 0x8880, RZ ;  /* 0x0000888044007816 */ /* 0x020fca00000000ff */
[----:B------:R-:W-:-:S07]  /*3060*/  IMAD R13, R0, R59, RZ ;  /* 0x0000003b000d7224 */ /* 0x000fce00078e02ff */
.L_x_72:
[----:B------:R-:W-:Y:S05]  /*3070*/  BSYNC B1 ;  /* 0x0000000000017941 */ /* 0x000fea0003800000 */
.L_x_71:
[----:B------:R-:W-:Y:S01]  /*3080*/  @!P4 IMAD R39, R39, R58, R13 ;  /* 0x0000003a2727c224 */ /* 0x000fe200078e020d */
[----:B------:R-:W-:Y:S04]  /*3090*/  BSSY B1, `(.L_x_73) ;  /* 0x0000006000017945 */ /* 0x000fe80003800000 */
[----:B------:R0:W-:Y:S01]  /*30a0*/  @!P4 STG.E.U8 desc[UR36][R4.64+0x19], R39 ;  /* 0x000019270400c986 */ /* 0x0001e2000c101124 */
[----:B------:R-:W-:Y:S05]  /*30b0*/  @P5 BRA `(.L_x_74) ;  /* 0x00000000000c5947 */ /* 0x000fea0003800000 */
[----:B------:R-:W5:Y:S02]  /*30c0*/  LDG.E.U8 R68, desc[UR36][R2.64+0x20] ;  /* 0x0000202402447981 */ /* 0x000f64000c1e1100 */
[----:B-----5:R-:W-:-:S05]  /*30d0*/  PRMT R0, R68, 0x8880, RZ ;  /* 0x0000888044007816 */ /* 0x020fca00000000ff */
[----:B------:R-:W-:-:S07]  /*30e0*/  IMAD R13, R0, R59, RZ ;  /* 0x0000003b000d7224 */ /* 0x000fce00078e02ff */
.L_x_74:
[----:B------:R-:W-:Y:S05]  /*30f0*/  BSYNC B1 ;  /* 0x0000000000017941 */ /* 0x000fea0003800000 */
.L_x_73:
[----:B---3--:R-:W-:Y:S01]  /*3100*/  @!P5 IMAD R11, R40, R58, R13 ;  /* 0x0000003a280bd224 */ /* 0x008fe200078e020d */
[----:B------:R-:W-:Y:S04]  /*3110*/  BSSY B1, `(.L_x_75) ;  /* 0x0000006000017945 */ /* 0x000fe80003800000 */
[----:B------:R3:W-:Y:S01]  /*3120*/  @!P5 STG.E.U8 desc[UR36][R6.64+0x20], R11 ;  /* 0x0000200b0600d986 */ /* 0x0007e2000c101124 */
[----:B------:R-:W-:Y:S05]  /*3130*/  @P0 BRA `(.L_x_76) ;  /* 0x00000000000c0947 */ /* 0x000fea0003800000 */
[----:B------:R-:W5:Y:S02]  /*3140*/  LDG.E.U8 R68, desc[UR36][R2.64+0x21] ;  /* 0x0000212402447981 */ /* 0x000f64000c1e1100 */
[----:B-----5:R-:W-:-:S05]  /*3150*/  PRMT R0, R68, 0x8880, RZ ;  /* 0x0000888044007816 */ /* 0x020fca00000000ff */
[----:B------:R-:W-:-:S07]  /*3160*/  IMAD R13, R0, R59, RZ ;  /* 0x0000003b000d7224 */ /* 0x000fce00078e02ff */
.L_x_76:
[----:B------:R-:W-:Y:S05]  /*3170*/  BSYNC B1 ;  /* 0x0000000000017941 */ /* 0x000fea0003800000 */
.L_x_75:
        /* <DEDUP_REMOVED lines=13> */
.L_x_78:
[----:B------:R-:W-:Y:S05]  /*3250*/  BSYNC B1 ;  /* 0x0000000000017941 */ /* 0x000fea0003800000 */
.L_x_77:
[----:B---3--:R-:W-:Y:S01]  /*3260*/  @!P3 IMAD R11, R42, R58, R13 ;  /* 0x0000003a2a0bb224 */ /* 0x008fe200078e020d */
[----:B------:R-:W-:Y:S04]  /*3270*/  BSSY B1, `(.L_x_79) ;  /* 0x0000006000017945 */ /* 0x000fe80003800000 */
[----:B------:R3:W-:Y:S01]  /*3280*/  @!P3 STG.E.U8 desc[UR36][R4.64+0x20], R11 ;  /* 0x0000200b0400b986 */ /* 0x0007e2000c101124 */
[----:B------:R-:W-:Y:S05]  /*3290*/  @P2 BRA `(.L_x_80) ;  /* 0x00000000000c2947 */ /* 0x000fea0003800000 */
[----:B------:R-:W5:Y:S02]  /*32a0*/  LDG.E.U8 R68, desc[UR36][R8.64+0x21] ;  /* 0x0000212408447981 */ /* 0x000f64000c1e1100 */
[----:B-----5:R-:W-:-:S05]  /*32b0*/  PRMT R0, R68, 0x8880, RZ ;  /* 0x0000888044007816 */ /* 0x020fca00000000ff */
[----:B------:R-:W-:-:S07]  /*32c0*/  IMAD R13, R0, R59, RZ ;  /* 0x0000003b000d7224 */ /* 0x000fce00078e02ff */
.L_x_80:
[----:B------:R-:W-:Y:S05]  /*32d0*/  BSYNC B1 ;  /* 0x0000000000017941 */ /* 0x000fea0003800000 */
.L_x_79:
[----:B------:R-:W-:Y:S01]  /*32e0*/  @!P2 IMAD R43, R43, R58, R13 ;  /* 0x0000003a2b2ba224 */ /* 0x000fe200078e020d */
[----:B------:R-:W-:Y:S04]  /*32f0*/  BSSY B1, `(.L_x_81) ;  /* 0x0000006000017945 */ /* 0x000fe80003800000 */
[----:B------:R0:W-:Y:S01]  /*3300*/  @!P2 STG.E.U8 desc[UR36][R4.64+0x21], R43 ;  /* 0x0000212b0400a986 */ /* 0x0001e2000c101124 */
[----:B------:R-:W-:Y:S05]  /*3310*/  @P0 BRA `(.L_x_82) ;  /* 0x00000000000c0947 */ /* 0x000fea0003800000 */
[----:B------:R-:W5:Y:S02]  /*3320*/  LDG.E.U8 R68, desc[UR36][R2.64+0x28] ;  /* 0x0000282402447981 */ /* 0x000f64000c1e1100 */
[----:B-----5:R-:W-:-:S05]  /*3330*/  PRMT R0, R68, 0x8880, RZ ;  /* 0x0000888044007816 */ /* 0x020fca00000000ff */
[----:B------:R-:W-:-:S07]  /*3340*/  IMAD R13, R0, R59, RZ ;  /* 0x0000003b000d7224 */ /* 0x000fce00078e02ff */
.L_x_82:
[----:B------:R-:W-:Y:S05]  /*3350*/  BSYNC B1 ;  /* 0x0000000000017941 */ /* 0x000fea0003800000 */
.L_x_81:
[----:B---3--:R-:W-:Y:S01]  /*3360*/  @!P0 IMAD R11, R44, R58, R13 ;  /* 0x0000003a2c0b8224 */ /* 0x008fe200078e020d */
[----:B------:R-:W-:Y:S04]  /*3370*/  BSSY B1, `(.L_x_83) ;  /* 0x0000006000017945 */ /* 0x000fe80003800000 */
[----:B------:R3:W-:Y:S01]  /*3380*/  @!P0 STG.E.U8 desc[UR36][R6.64+0x28], R11 ;  /* 0x0000280b06008986 */ /* 0x0007e2000c101124 */
[----:B------:R-:W-:Y:S05]  /*3390*/  @P5 BRA `(.L_x_84) ;  /* 0x00000000000c5947 */ /* 0x000fea0003800000 */
[----:B------:R-:W5:Y:S02]  /*33a0*/  LDG.E.U8 R68, desc[UR36][R2.64+0x29] ;  /* 0x0000292402447981 */ /* 0x000f64000c1e1100 */
[----:B-----5:R-:W-:-:S05]  /*33b0*/  PRMT R0, R68, 0x8880, RZ ;  /* 0x0000888044007816 */ /* 0x020fca00000000ff */
[----:B------:R-:W-:-:S07]  /*33c0*/  IMAD R13, R0, R59, RZ ;  /* 0x0000003b000d7224 */ /* 0x000fce00078e02ff */
.L_x_84:
[----:B------:R-:W-:Y:S05]  /*33d0*/  BSYNC B1 ;  /* 0x0000000000017941 */ /* 0x000fea0003800000 */
.L_x_83:
        /* <DEDUP_REMOVED lines=13> */
.L_x_86:
[----:B------:R-:W-:Y:S05]  /*34b0*/  BSYNC B1 ;  /* 0x0000000000017941 */ /* 0x000fea0003800000 */
.L_x_85:
[----:B---3--:R-:W-:Y:S01]  /*34c0*/  @!P4 IMAD R11, R46, R58, R13 ;  /* 0x0000003a2e0bc224 */ /* 0x008fe200078e020d */
[----:B------:R-:W-:Y:S04]  /*34d0*/  BSSY B1, `(.L_x_87) ;  /* 0x0000006000017945 */ /* 0x000fe80003800000 */
[----:B------:R3:W-:Y:S01]  /*34e0*/  @!P4 STG.E.U8 desc[UR36][R4.64+0x28], R11 ;  /* 0x0000280b0400c986 */ /* 0x0007e2000c101124 */
[----:B------:R-:W-:Y:S05]  /*34f0*/  @P1 BRA `(.L_x_88) ;  /* 0x00000000000c1947 */ /* 0x000fea0003800000 */
[----:B------:R-:W5:Y:S02]  /*3500*/  LDG.E.U8 R68, desc[UR36][R8.64+0x29] ;  /* 0x0000292408447981 */ /* 0x000f64000c1e1100 */
[----:B-----5:R-:W-:-:S05]  /*3510*/  PRMT R0, R68, 0x8880, RZ ;  /* 0x0000888044007816 */ /* 0x020fca00000000ff */
[----:B------:R-:W-:-:S07]  /*3520*/  IMAD R13, R0, R59, RZ ;  /* 0x0000003b000d7224 */ /* 0x000fce00078e02ff */
.L_x_88:
[----:B------:R-:W-:Y:S05]  /*3530*/  BSYNC B1 ;  /* 0x0000000000017941 */ /* 0x000fea0003800000 */
.L_x_87:
[----:B------:R-:W-:Y:S01]  /*3540*/  @!P1 IMAD R47, R47, R58, R13 ;  /* 0x0000003a2f2f9224 */ /* 0x000fe200078e020d */
[----:B------:R-:W-:Y:S04]  /*3550*/  BSSY B1, `(.L_x_89) ;  /* 0x0000006000017945 */ /* 0x000fe80003800000 */
[----:B------:R0:W-:Y:S01]  /*3560*/  @!P1 STG.E.U8 desc[UR36][R4.64+0x29], R47 ;  /* 0x0000292f04009986 */ /* 0x0001e2000c101124 */
[----:B------:R-:W-:Y:S05]  /*3570*/  @P3 BRA `(.L_x_90) ;  /* 0x00000000000c3947 */ /* 0x000fea0003800000 */
[----:B------:R-:W5:Y:S02]  /*3580*/  LDG.E.U8 R68, desc[UR36][R2.64+0x30] ;  /* 0x0000302402447981 */ /* 0x000f64000c1e1100 */
[----:B-----5:R-:W-:-:S05]  /*3590*/  PRMT R0, R68, 0x8880, RZ ;  /* 0x0000888044007816 */ /* 0x020fca00000000ff */
[----:B------:R-:W-:-:S07]  /*35a0*/  IMAD R13, R0, R59, RZ ;  /* 0x0000003b000d7224 */ /* 0x000fce00078e02ff */
.L_x_90:
[----:B------:R-:W-:Y:S05]  /*35b0*/  BSYNC B1 ;  /* 0x0000000000017941 */ /* 0x000fea0003800000 */
.L_x_89:
[----:B---3--:R-:W-:Y:S01]  /*35c0*/  @!P3 IMAD R11, R48, R58, R13 ;  /* 0x0000003a300bb224 */ /* 0x008fe200078e020d */
[----:B------:R-:W-:Y:S04]  /*35d0*/  BSSY B1, `(.L_x_91) ;  /* 0x0000006000017945 */ /* 0x000fe80003800000 */
[----:B------:R3:W-:Y:S01]  /*35e0*/  @!P3 STG.E.U8 desc[UR36][R6.64+0x30], R11 ;  /* 0x0000300b0600b986 */ /* 0x0007e2000c101124 */
[----:B------:R-:W-:Y:S05]  /*35f0*/  @P5 BRA `(.L_x_92) ;  /* 0x00000000000c5947 */ /* 0x000fea0003800000 */
[----:B------:R-:W5:Y:S02]  /*3600*/  LDG.E.U8 R68, desc[UR36][R2.64+0x31] ;  /* 0x0000312402447981 */ /* 0x000f64000c1e1100 */
[----:B-----5:R-:W-:-:S05]  /*3610*/  PRMT R0, R68, 0x8880, RZ ;  /* 0x0000888044007816 */ /* 0x020fca00000000ff */
[----:B------:R-:W-:-:S07]  /*3620*/  IMAD R13, R0, R59, RZ ;  /* 0x0000003b000d7224 */ /* 0x000fce00078e02ff */
.L_x_92:
[----:B------:R-:W-:Y:S05]  /*3630*/  BSYNC B1 ;  /* 0x0000000000017941 */ /* 0x000fea0003800000 */
.L_x_91:
        /* <DEDUP_REMOVED lines=9> */
[----:B------:R-:W-:Y:S01]  /*36d0*/  ISETP.LT.OR P3, PT, R72, 0x9, !P3 ;  /* 0x000000094800780c */ /* 0x000fe20005f61670 */
[----:B------:R-:W-:-:S12]  /*36e0*/  @P2 BRA `(.L_x_94) ;  /* 0x00000000000c2947 */ /* 0x000fd80003800000 */
[----:B------:R-:W5:Y:S02]  /*36f0*/  LDG.E.U8 R68, desc[UR36][R8.64+0x30] ;  /* 0x0000302408447981 */ /* 0x000f64000c1e1100 */
[----:B-----5:R-:W-:-:S05]  /*3700*/  PRMT R0, R68, 0x8880, RZ ;  /* 0x0000888044007816 */ /* 0x020fca00000000ff */
[----:B------:R-:W-:-:S07]  /*3710*/  IMAD R13, R0, R59, RZ ;  /* 0x0000003b000d7224 */ /* 0x000fce00078e02ff */
.L_x_94:
[----:B------:R-:W-:Y:S05]  /*3720*/  BSYNC B1 ;  /* 0x0000000000017941 */ /* 0x000fea0003800000 */
.L_x_93:
[----:B---3--:R-:W-:Y:S01]  /*3730*/  @!P2 IMAD R11, R50, R58, R13 ;  /* 0x0000003a320ba224 */ /* 0x008fe200078e020d */
[----:B------:R-:W-:Y:S04]  /*3740*/  BSSY B1, `(.L_x_95) ;  /* 0x0000006000017945 */ /* 0x000fe80003800000 */
[----:B------:R3:W-:Y:S01]  /*3750*/  @!P2 STG.E.U8 desc[UR36][R4.64+0x30], R11 ;  /* 0x0000300b0400a986 */ /* 0x0007e2000c101124 */
[----:B------:R-:W-:Y:S05]  /*3760*/  @P0 BRA `(.L_x_96) ;  /* 0x00000000000c0947 */ /* 0x000fea0003800000 */
[----:B------:R-:W5:Y:S02]  /*3770*/  LDG.E.U8 R68, desc[UR36][R8.64+0x31] ;  /* 0x0000312408447981 */ /* 0x000f64000c1e1100 */
[----:B-----5:R-:W-:-:S05]  /*3780*/  PRMT R0, R68, 0x8880, RZ ;  /* 0x0000888044007816 */ /* 0x020fca00000000ff */
[----:B------:R-:W-:-:S07]  /*3790*/  IMAD R13, R0, R59, RZ ;  /* 0x0000003b000d7224 */ /* 0x000fce00078e02ff */
.L_x_96:
[----:B------:R-:W-:Y:S05]  /*37a0*/  BSYNC B1 ;  /* 0x0000000000017941 */ /* 0x000fea0003800000 */
.L_x_95:
[----:B------:R-:W-:Y:S01]  /*37b0*/  @!P0 IMAD R51, R51, R58, R13 ;  /* 0x0000003a33338224 */ /* 0x000fe200078e020d */
[----:B------:R-:W-:Y:S04]  /*37c0*/  BSSY B1, `(.L_x_97) ;  /* 0x0000006000017945 */ /* 0x000fe80003800000 */
[----:B------:R0:W-:Y:S01]  /*37d0*/  @!P0 STG.E.U8 desc[UR36][R4.64+0x31], R51 ;  /* 0x0000313304008986 */ /* 0x0001e2000c101124 */
[----:B------:R-:W-:Y:S05]  /*37e0*/  @P5 BRA `(.L_x_98) ;  /* 0x00000000000c5947 */ /* 0x000fea0003800000 */
[----:B------:R-:W5:Y:S02]  /*37f0*/  LDG.E.U8 R68, desc[UR36][R2.64+0x38] ;  /* 0x0000382402447981 */ /* 0x000f64000c1e1100 */
[----:B-----5:R-:W-:-:S05]  /*3800*/  PRMT R0, R68, 0x8880, RZ ;  /* 0x0000888044007816 */ /* 0x020fca00000000ff */
[----:B------:R-:W-:-:S07]  /*3810*/  IMAD R13, R0, R59, RZ ;  /* 0x0000003b000d7224 */ /* 0x000fce00078e02ff */
.L_x_98:
[----:B------:R-:W-:Y:S05]  /*3820*/  BSYNC B1 ;  /* 0x0000000000017941 */ /* 0x000fea0003800000 */
.L_x_97:
[----:B---3--:R-:W-:Y:S01]  /*3830*/  @!P5 IMAD R11, R52, R58, R13 ;  /* 0x0000003a340bd224 */ /* 0x008fe200078e020d */
[----:B------:R-:W-:Y:S04]  /*3840*/  BSSY B1, `(.L_x_99) ;  /* 0x0000006000017945 */ /* 0x000fe80003800000 */
[----:B------:R3:W-:Y:S01]  /*3850*/  @!P5 STG.E.U8 desc[UR36][R6.64+0x38], R11 ;  /* 0x0000380b0600d986 */ /* 0x0007e2000c101124 */
[----:B------:R-:W-:Y:S05]  /*3860*/  @P4 BRA `(.L_x_100) ;  /* 0x00000000000c4947 */ /* 0x000fea0003800000 */
[----:B------:R-:W5:Y:S02]  /*3870*/  LDG.E.U8 R68, desc[UR36][R2.64+0x39] ;  /* 0x0000392402447981 */ /* 0x000f64000c1e1100 */
[----:B-----5:R-:W-:-:S05]  /*3880*/  PRMT R0, R68, 0x8880, RZ ;  /* 0x0000888044007816 */ /* 0x020fca00000000ff */
[----:B------:R-:W-:-:S07]  /*3890*/  IMAD R13, R0, R59, RZ ;  /* 0x0000003b000d7224 */ /* 0x000fce00078e02ff */
.L_x_100:
[----:B------:R-:W-:Y:S05]  /*38a0*/  BSYNC B1 ;  /* 0x0000000000017941 */ /* 0x000fea0003800000 */
.L_x_99:
[----:B------:R-:W-:Y:S01]  /*38b0*/  @!P4 IMAD R53, R53, R58, R13 ;  /* 0x0000003a3535c224 */ /* 0x000fe200078e020d */
[----:B------:R-:W-:Y:S04]  /*38c0*/  BSSY B1, `(.L_x_101) ;  /* 0x0000006000017945 */ /* 0x000fe80003800000 */
[----:B------:R0:W-:Y:S01]  /*38d0*/  @!P4 STG.E.U8 desc[UR36][R6.64+0x39], R53 ;  /* 0x000039350600c986 */ /* 0x0001e2000c101124 */
[----:B------:R-:W-:Y:S05]  /*38e0*/  @P3 BRA `(.L_x_102) ;  /* 0x00000000000c3947 */ /* 0x000fea0003800000 */
[----:B------:R-:W5:Y:S02]  /*38f0*/  LDG.E.U8 R68, desc[UR36][R8.64+0x38] ;  /* 0x0000382408447981 */ /* 0x000f64000c1e1100 */
[----:B-----5:R-:W-:-:S05]  /*3900*/  PRMT R0, R68, 0x8880, RZ ;  /* 0x0000888044007816 */ /* 0x020fca00000000ff */
[----:B------:R-:W-:-:S07]  /*3910*/  IMAD R13, R0, R59, RZ ;  /* 0x0000003b000d7224 */ /* 0x000fce00078e02ff */
.L_x_102:
[----:B------:R-:W-:Y:S05]  /*3920*/  BSYNC B1 ;  /* 0x0000000000017941 */ /* 0x000fea0003800000 */
.L_x_101:
[----:B0-----:R-:W-:Y:S01]  /*3930*/  @!P3 IMAD R3, R54, R58, R13 ;  /* 0x0000003a3603b224 */ /* 0x001fe200078e020d */
[----:B------:R-:W-:Y:S01]  /*3940*/  ISETP.LT.OR P1, PT, R72, 0x9, !P1 ;  /* 0x000000094800780c */ /* 0x000fe20004f21670 */
[----:B------:R-:W-:Y:S03]  /*3950*/  BSSY B1, `(.L_x_103) ;  /* 0x0000006000017945 */ /* 0x000fe60003800000 */
[----:B------:R0:W-:Y:S09]  /*3960*/  @!P3 STG.E.U8 desc[UR36][R4.64+0x38], R3 ;  /* 0x000038030400b986 */ /* 0x0001f2000c101124 */
[----:B------:R-:W-:Y:S05]  /*3970*/  @P1 BRA `(.L_x_104) ;  /* 0x00000000000c1947 */ /* 0x000fea0003800000 */
[----:B------:R-:W5:Y:S02]  /*3980*/  LDG.E.U8 R68, desc[UR36][R8.64+0x39] ;  /* 0x0000392408447981 */ /* 0x000f64000c1e1100 */
[----:B-----5:R-:W-:-:S05]  /*3990*/  PRMT R0, R68, 0x8880, RZ ;  /* 0x0000888044007816 */ /* 0x020fca00000000ff */
[----:B------:R-:W-:-:S07]  /*39a0*/  IMAD R13, R0, R59, RZ ;  /* 0x0000003b000d7224 */ /* 0x000fce00078e02ff */
.L_x_104:
[----:B------:R-:W-:Y:S05]  /*39b0*/  BSYNC B1 ;  /* 0x0000000000017941 */ /* 0x000fea0003800000 */
.L_x_103:
[----:B------:R-:W-:Y:S01]  /*39c0*/  IMAD R13, R55, R58, R13 ;  /* 0x0000003a370d7224 */ /* 0x000fe200078e020d */
[----:B------:R-:W-:Y:S06]  /*39d0*/  @P1 BRA `(.L_x_105) ;  /* 0x0000000400c81947 */ /* 0x000fec0003800000 */
[----:B------:R0:W-:Y:S01]  /*39e0*/  STG.E.U8 desc[UR36][R4.64+0x39], R13 ;  /* 0x0000390d04007986 */ /* 0x0001e2000c101124 */
[----:B------:R-:W-:Y:S05]  /*39f0*/  BRA `(.L_x_105) ;  /* 0x0000000400c07947 */ /* 0x000fea0003800000 */
.L_x_40:
[C---:B------:R-:W-:Y:S02]  /*3a00*/  ISETP.GE.AND P1, PT, R73.reuse, 0x1, PT ;  /* 0x000000014900780c */ /* 0x040fe40003f26270 */
[----:B------:R-:W-:Y:S02]  /*3a10*/  ISETP.GE.AND P0, PT, R73, 0x2, PT ;  /* 0x000000024900780c */ /* 0x000fe40003f06270 */
[C---:B------:R-:W-:Y:S02]  /*3a20*/  ISETP.LT.OR P4, PT, R72.reuse, 0x1, !P1 ;  /* 0x000000014800780c */ /* 0x040fe40004f81670 */
[C---:B------:R-:W-:Y:S02]  /*3a30*/  ISETP.LT.OR P5, PT, R72.reuse, 0x1, !P0 ;  /* 0x000000014800780c */ /* 0x040fe400047a1670 */
[C---:B------:R-:W-:Y:S02]  /*3a40*/  ISETP.LT.OR P1, PT, R72.reuse, 0x9, !P1 ;  /* 0x000000094800780c */ /* 0x040fe40004f21670 */
[----:B------:R-:W-:-:S02]  /*3a50*/  ISETP.LT.OR P0, PT, R72, 0x9, !P0 ;  /* 0x000000094800780c */ /* 0x000fc40004701670 */
[C---:B------:R-:W-:Y:S02]  /*3a60*/  ISETP.GE.AND P3, PT, R73.reuse, 0x9, PT ;  /* 0x000000094900780c */ /* 0x040fe40003f66270 */
[----:B------:R-:W-:-:S03]  /*3a70*/  ISETP.GE.AND P2, PT, R73, 0xa, PT ;  /* 0x0000000a4900780c */ /* 0x000fc60003f46270 */
[-C--:B------:R-:W-:Y:S02]  /*3a80*/  @!P4 IMAD R3, R24, R58.reuse, RZ ;  /* 0x0000003a1803c224 */ /* 0x080fe400078e02ff */
[-C--:B------:R-:W-:Y:S02]  /*3a90*/  @!P5 IMAD R25, R25, R58.reuse, RZ ;  /* 0x0000003a1919d224 */ /* 0x080fe400078e02ff */
[-C--:B------:R-:W-:Y:S01]  /*3aa0*/  @!P1 IMAD R9, R26, R58.reuse, RZ ;  /* 0x0000003a1a099224 */ /* 0x080fe200078e02ff */
[----:B------:R0:W-:Y:S01]  /*3ab0*/  @!P4 STG.E.U8 desc[UR36][R6.64], R3 ;  /* 0x000000030600c986 */ /* 0x0001e2000c101124 */
[C---:B------:R-:W-:Y:S01]  /*3ac0*/  ISETP.LT.OR P4, PT, R72.reuse, 0x1, !P3 ;  /* 0x000000014800780c */ /* 0x040fe20005f81670 */
[----:B------:R-:W-:Y:S02]  /*3ad0*/  @!P0 IMAD R27, R27, R58, RZ ;  /* 0x0000003a1b1b8224 */ /* 0x000fe400078e02ff */
[----:B------:R-:W-:Y:S01]  /*3ae0*/  @!P5 STG.E.U8 desc[UR36][R6.64+0x1], R25 ;  /* 0x000001190600d986 */ /* 0x000fe2000c101124 */
[----:B------:R-:W-:-:S02]  /*3af0*/  ISETP.LT.OR P5, PT, R72, 0x1, !P2 ;  /* 0x000000014800780c */ /* 0x000fc400057a1670 */
[C---:B------:R-:W-:Y:S01]  /*3b00*/  ISETP.LT.OR P2, PT, R72.reuse, 0x9, !P2 ;  /* 0x000000094800780c */ /* 0x040fe20005741670 */
[----:B------:R1:W-:Y:S01]  /*3b10*/  @!P1 STG.E.U8 desc[UR36][R4.64], R9 ;  /* 0x0000000904009986 */ /* 0x0003e2000c101124 */
[----:B------:R-:W-:Y:S02]  /*3b20*/  ISETP.LT.OR P1, PT, R72, 0x9, !P3 ;  /* 0x000000094800780c */ /* 0x000fe40005f21670 */
[C---:B------:R-:W-:Y:S01]  /*3b30*/  ISETP.GE.AND P3, PT, R73.reuse, 0x11, PT ;  /* 0x000000114900780c */ /* 0x040fe20003f66270 */
[----:B------:R-:W-:Y:S01]  /*3b40*/  @!P0 STG.E.U8 desc[UR36][R4.64+0x1], R27 ;  /* 0x0000011b04008986 */ /* 0x000fe2000c101124 */
[----:B------:R-:W-:Y:S01]  /*3b50*/  ISETP.GE.AND P0, PT, R73, 0x12, PT ;  /* 0x000000124900780c */ /* 0x000fe20003f06270 */
[----:B------:R-:W-:-:S04]  /*3b60*/  @!P4 IMAD R11, R28, R58, RZ ;  /* 0x0000003a1c0bc224 */ /* 0x000fc800078e02ff */
[-C--:B------:R-:W-:Y:S01]  /*3b70*/  @!P5 IMAD R29, R29, R58.reuse, RZ ;  /* 0x0000003a1d1dd224 */ /* 0x080fe200078e02ff */
[----:B------:R-:W-:Y:S01]  /*3b80*/  @!P4 STG.E.U8 desc[UR36][R6.64+0x8], R11 ;  /* 0x0000080b0600c986 */ /* 0x000fe2000c101124 */
[C---:B------:R-:W-:Y:S01]  /*3b90*/  ISETP.LT.OR P4, PT, R72.reuse, 0x1, !P3 ;  /* 0x000000014800780c */ /* 0x040fe20005f81670 */
[-C--:B------:R-:W-:Y:S02]  /*3ba0*/  @!P2 IMAD R31, R31, R58.reuse, RZ ;  /* 0x0000003a1f1fa224 */ /* 0x080fe400078e02ff */
[----:B------:R-:W-:Y:S01]  /*3bb0*/  @!P5 STG.E.U8 desc[UR36][R6.64+0x9], R29 ;  /* 0x0000091d0600d986 */ /* 0x000fe2000c101124 */
[----:B------:R-:W-:Y:S01]  /*3bc0*/  ISETP.LT.OR P5, PT, R72, 0x1, !P0 ;  /* 0x000000014800780c */ /* 0x000fe200047a1670 */
[----:B0-----:R-:W-:Y:S01]  /*3bd0*/  @!P1 IMAD R3, R30, R58, RZ ;  /* 0x0000003a1e039224 */ /* 0x001fe200078e02ff */
[----:B------:R-:W-:Y:S01]  /*3be0*/  ISETP.LT.OR P0, PT, R72, 0x9, !P0 ;  /* 0x000000094800780c */ /* 0x000fe20004701670 */
[----:B------:R-:W-:Y:S01]  /*3bf0*/  @!P2 STG.E.U8 desc[UR36][R4.64+0x9], R31 ;  /* 0x0000091f0400a986 */ /* 0x000fe2000c101124 */
[----:B------:R-:W-:-:S03]  /*3c00*/  ISETP.GE.AND P2, PT, R73, 0x19, PT ;  /* 0x000000194900780c */ /* 0x000fc60003f46270 */
[----:B------:R0:W-:Y:S01]  /*3c10*/  @!P1 STG.E.U8 desc[UR36][R4.64+0x8], R3 ;  /* 0x0000080304009986 */ /* 0x0001e2000c101124 */
[----:B------:R-:W-:Y:S01]  /*3c20*/  ISETP.LT.OR P1, PT, R72, 0x9, !P3 ;  /* 0x000000094800780c */ /* 0x000fe20005f21670 */
[----:B-1----:R-:W-:Y:S01]  /*3c30*/  @!P4 IMAD R9, R32, R58, RZ ;  /* 0x0000003a2009c224 */ /* 0x002fe200078e02ff */
[----:B------:R-:W-:-:S03]  /*3c40*/  ISETP.GE.AND P3, PT, R73, 0x1a, PT ;  /* 0x0000001a4900780c */ /* 0x000fc60003f66270 */
[-C--:B------:R-:W-:Y:S01]  /*3c50*/  @!P5 IMAD R33, R33, R58.reuse, RZ ;  /* 0x0000003a2121d224 */ /* 0x080fe200078e02ff */
[----:B------:R-:W-:Y:S01]  /*3c60*/  @!P4 STG.E.U8 desc[UR36][R6.64+0x10], R9 ;  /* 0x000010090600c986 */ /* 0x000fe2000c101124 */
[C---:B------:R-:W-:Y:S01]  /*3c70*/  ISETP.LT.OR P4, PT, R72.reuse, 0x1, !P3 ;  /* 0x000000014800780c */ /* 0x040fe20005f81670 */
[-C--:B------:R-:W-:Y:S01]  /*3c80*/  @!P0 IMAD R35, R35, R58.reuse, RZ ;  /* 0x0000003a23238224 */ /* 0x080fe200078e02ff */
[C---:B------:R-:W-:Y:S01]  /*3c90*/  ISETP.LT.OR P3, PT, R72.reuse, 0x9, !P3 ;  /* 0x000000094800780c */ /* 0x040fe20005f61670 */
[----:B------:R-:W-:Y:S01]  /*3ca0*/  @!P5 STG.E.U8 desc[UR36][R6.64+0x11], R33 ;  /* 0x000011210600d986 */ /* 0x000fe2000c101124 */
[----:B------:R-:W-:Y:S02]  /*3cb0*/  ISETP.LT.OR P5, PT, R72, 0x1, !P2 ;  /* 0x000000014800780c */ /* 0x000fe400057a1670 */
[----:B0-----:R-:W-:Y:S01]  /*3cc0*/  @!P1 IMAD R3, R34, R58, RZ ;  /* 0x0000003a22039224 */ /* 0x001fe200078e02ff */
[----:B------:R-:W-:Y:S01]  /*3cd0*/  @!P0 STG.E.U8 desc[UR36][R4.64+0x11], R35 ;  /* 0x0000112304008986 */ /* 0x000fe2000c101124 */
[----:B------:R-:W-:-:S02]  /*3ce0*/  ISETP.LT.OR P2, PT, R72, 0x9, !P2 ;  /* 0x000000094800780c */ /* 0x000fc40005741670 */
[C---:B------:R-:W-:Y:S01]  /*3cf0*/  ISETP.GE.AND P0, PT, R73.reuse, 0x21, PT ;  /* 0x000000214900780c */ /* 0x040fe20003f06270 */
[----:B------:R0:W-:Y:S01]  /*3d00*/  @!P1 STG.E.U8 desc[UR36][R4.64+0x10], R3 ;  /* 0x0000100304009986 */ /* 0x0001e2000c101124 */
[----:B------:R-:W-:Y:S01]  /*3d10*/  ISETP.GE.AND P1, PT, R73, 0x22, PT ;  /* 0x000000224900780c */ /* 0x000fe20003f26270 */
[-C--:B------:R-:W-:Y:S02]  /*3d20*/  @!P4 IMAD R37, R37, R58.reuse, RZ ;  /* 0x0000003a2525c224 */ /* 0x080fe400078e02ff */
[-C--:B------:R-:W-:Y:S02]  /*3d30*/  @!P3 IMAD R39, R39, R58.reuse, RZ ;  /* 0x0000003a2727b224 */ /* 0x080fe400078e02ff */
[-C--:B------:R-:W-:Y:S01]  /*3d40*/  @!P5 IMAD R11, R36, R58.reuse, RZ ;  /* 0x0000003a240bd224 */ /* 0x080fe200078e02ff */
[----:B------:R-:W-:Y:S01]  /*3d50*/  @!P4 STG.E.U8 desc[UR36][R6.64+0x19], R37 ;  /* 0x000019250600c986 */ /* 0x000fe2000c101124 */
[C---:B------:R-:W-:Y:S02]  /*3d60*/  ISETP.LT.OR P4, PT, R72.reuse, 0x1, !P0 ;  /* 0x000000014800780c */ /* 0x040fe40004781670 */
[C---:B------:R-:W-:Y:S01]  /*3d70*/  ISETP.LT.OR P0, PT, R72.reuse, 0x9, !P0 ;  /* 0x000000094800780c */ /* 0x040fe20004701670 */
[----:B------:R-:W-:Y:S01]  /*3d80*/  @!P5 STG.E.U8 desc[UR36][R6.64+0x18], R11 ;  /* 0x0000180b0600d986 */ /* 0x000fe2000c101124 */
[----:B------:R-:W-:Y:S01]  /*3d90*/  ISETP.LT.OR P5, PT, R72, 0x1, !P1 ;  /* 0x000000014800780c */ /* 0x000fe20004fa1670 */
[----:B0-----:R-:W-:Y:S01]  /*3da0*/  @!P2 IMAD R3, R38, R58, RZ ;  /* 0x0000003a2603a224 */ /* 0x001fe200078e02ff */
[----:B------:R-:W-:Y:S01]  /*3db0*/  ISETP.LT.OR P1, PT, R72, 0x9, !P1 ;  /* 0x000000094800780c */ /* 0x000fe20004f21670 */
[----:B------:R-:W-:Y:S01]  /*3dc0*/  @!P3 STG.E.U8 desc[UR36][R4.64+0x19], R39 ;  /* 0x000019270400b986 */ /* 0x000fe2000c101124 */
[----:B------:R-:W-:-:S03]  /*3dd0*/  ISETP.GE.AND P3, PT, R73, 0x29, PT ;  /* 0x000000294900780c */ /* 0x000fc60003f66270 */
[----:B------:R0:W-:Y:S01]  /*3de0*/  @!P2 STG.E.U8 desc[UR36][R4.64+0x18], R3 ;  /* 0x000018030400a986 */ /* 0x0001e2000c101124 */
[----:B------:R-:W-:Y:S01]  /*3df0*/  ISETP.GE.AND P2, PT, R73, 0x2a, PT ;  /* 0x0000002a4900780c */ /* 0x000fe20003f46270 */
[----:B------:R-:W-:-:S04]  /*3e00*/  @!P4 IMAD R9, R40, R58, RZ ;  /* 0x0000003a2809c224 */ /* 0x000fc800078e02ff */
[-C--:B------:R-:W-:Y:S01]  /*3e10*/  @!P5 IMAD R41, R41, R58.reuse, RZ ;  /* 0x0000003a2929d224 */ /* 0x080fe200078e02ff */
[----:B------:R-:W-:Y:S01]  /*3e20*/  @!P4 STG.E.U8 desc[UR36][R6.64+0x20], R9 ;  /* 0x000020090600c986 */ /* 0x000fe2000c101124 */
[C---:B------:R-:W-:Y:S01]  /*3e30*/  ISETP.LT.OR P4, PT, R72.reuse, 0x1, !P3 ;  /* 0x000000014800780c */ /* 0x040fe20005f81670 */
[-C--:B------:R-:W-:Y:S01]  /*3e40*/  @!P1 IMAD R43, R43, R58.reuse, RZ ;  /* 0x0000003a2b2b9224 */ /* 0x080fe200078e02ff */
        /* <DEDUP_REMOVED lines=25> */
[----:B------:R1:W-:Y:S01]  /*3fe0*/  @!P4 STG.E.U8 desc[UR36][R6.64+0x30], R9 ;  /* 0x000030090600c986 */ /* 0x0003e2000c101124 */
[C---:B------:R-:W-:Y:S01]  /*3ff0*/  ISETP.LT.OR P4, PT, R72.reuse, 0x1, !P2 ;  /* 0x000000014800780c */ /* 0x040fe20005781670 */
[-C--:B------:R-:W-:Y:S01]  /*4000*/  @!P0 IMAD R51, R51, R58.reuse, RZ ;  /* 0x0000003a33338224 */ /* 0x080fe200078e02ff */
[C---:B------:R-:W-:Y:S01]  /*4010*/  ISETP.LT.OR P2, PT, R72.reuse, 0x9, !P2 ;  /* 0x000000094800780c */ /* 0x040fe20005741670 */
[----:B------:R2:W-:Y:S01]  /*4020*/  @!P5 STG.E.U8 desc[UR36][R6.64+0x31], R49 ;  /* 0x000031310600d986 */ /* 0x0005e2000c101124 */
[----:B------:R-:W-:Y:S01]  /*4030*/  ISETP.LT.OR P5, PT, R72, 0x1, !P3 ;  /* 0x000000014800780c */ /* 0x000fe20005fa1670 */
[-C--:B0-----:R-:W-:Y:S01]  /*4040*/  @!P1 IMAD R3, R50, R58.reuse, RZ ;  /* 0x0000003a32039224 */ /* 0x081fe200078e02ff */
[----:B------:R-:W-:Y:S01]  /*4050*/  ISETP.LT.OR P3, PT, R72, 0x9, !P3 ;  /* 0x000000094800780c */ /* 0x000fe20005f61670 */
[----:B------:R2:W-:Y:S04]  /*4060*/  @!P0 STG.E.U8 desc[UR36][R4.64+0x31], R51 ;  /* 0x0000313304008986 */ /* 0x0005e8000c101124 */
[----:B------:R2:W-:Y:S02]  /*4070*/  @!P1 STG.E.U8 desc[UR36][R4.64+0x30], R3 ;  /* 0x0000300304009986 */ /* 0x0005e4000c101124 */
[----:B------:R-:W-:-:S02]  /*4080*/  @!P4 IMAD R11, R52, R58, RZ ;  /* 0x0000003a340bc224 */ /* 0x000fc400078e02ff */
[-C--:B-1----:R-:W-:Y:S02]  /*4090*/  @!P2 IMAD R9, R54, R58.reuse, RZ ;  /* 0x0000003a3609a224 */ /* 0x082fe400078e02ff */
[-C--:B------:R-:W-:Y:S01]  /*40a0*/  @!P5 IMAD R53, R53, R58.reuse, RZ ;  /* 0x0000003a3535d224 */ /* 0x080fe200078e02ff */
[----:B------:R2:W-:Y:S01]  /*40b0*/  @!P4 STG.E.U8 desc[UR36][R6.64+0x38], R11 ;  /* 0x0000380b0600c986 */ /* 0x0005e2000c101124 */
[----:B------:R-:W-:-:S03]  /*40c0*/  @!P3 IMAD R55, R55, R58, RZ ;  /* 0x0000003a3737b224 */ /* 0x000fc600078e02ff */
[----:B------:R2:W-:Y:S04]  /*40d0*/  @!P5 STG.E.U8 desc[UR36][R6.64+0x39], R53 ;  /* 0x000039350600d986 */ /* 0x0005e8000c101124 */
[----:B------:R2:W-:Y:S04]  /*40e0*/  @!P2 STG.E.U8 desc[UR36][R4.64+0x38], R9 ;  /* 0x000038090400a986 */ /* 0x0005e8000c101124 */
[----:B------:R2:W-:Y:S02]  /*40f0*/  @!P3 STG.E.U8 desc[UR36][R4.64+0x39], R55 ;  /* 0x000039370400b986 */ /* 0x0005e4000c101124 */
.L_x_105:
[----:B------:R-:W-:Y:S05]  /*4100*/  BSYNC B0 ;  /* 0x0000000000007941 */ /* 0x000fea0003800000 */
.L_x_39:
[----:B0-2---:R-:W2:Y:S01]  /*4110*/  LDL.64 R2, [R1] ;  /* 0x0000000001027983 */ /* 0x005ea20000100a00 */
[----:B------:R-:W-:Y:S01]  /*4120*/  ULDC.64 UR4, c[0x0][0x650] ;  /* 0x0001940000047ab9 */ /* 0x000fe20000000a00 */
[----:B------:R0:W-:Y:S01]  /*4130*/  SYNCS.ARRIVE.TRANS64.A1T0 RZ, [R66+UR47], RZ ;  /* 0x000000ff42ff79a7 */ /* 0x0001e2000810002f */
[----:B------:R-:W-:Y:S01]  /*4140*/  PRMT R0, RZ, 0x7610, R0 ;  /* 0x00007610ff007816 */ /* 0x000fe20000000000 */
[----:B------:R-:W-:Y:S02]  /*4150*/  IMAD.MOV.U32 R19, RZ, RZ, -0x1 ;  /* 0xffffffffff137424 */ /* 0x000fe400078e00ff */
[----:B------:R-:W-:Y:S01]  /*4160*/  IMAD.MOV.U32 R22, RZ, RZ, -0x1 ;  /* 0xffffffffff167424 */ /* 0x000fe200078e00ff */
[----:B--2---:R-:W-:-:S04]  /*4170*/  LEA R18, P0, R2, R18, 0x1 ;  /* 0x0000001202127211 */ /* 0x004fc800078008ff */
[----:B------:R-:W-:Y:S01]  /*4180*/  LEA.HI.X R17, R2, R17, R23, 0x1, P0 ;  /* 0x0000001102117211 */ /* 0x000fe200000f0c17 */
[----:B------:R-:W-:Y:S01]  /*4190*/  IMAD.MOV.U32 R2, RZ, RZ, -0x1 ;  /* 0xffffffffff027424 */ /* 0x000fe200078e00ff */
[----:B------:R-:W-:-:S04]  /*41a0*/  ISETP.GE.U32.AND P0, PT, R18, UR4, PT ;  /* 0x0000000412007c0c */ /* 0x000fc8000bf06070 */
[----:B------:R-:W-:-:S13]  /*41b0*/  ISETP.GE.U32.AND.EX P0, PT, R17, UR5, PT, P0 ;  /* 0x0000000511007c0c */ /* 0x000fda000bf06100 */
[----:B0-----:R-:W-:Y:S05]  /*41c0*/  @P0 BRA `(.L_x_106) ;  /* 0x0000000400700947 */ /* 0x001fea0003800000 */
[----:B------:R-:W0:Y:S01]  /*41d0*/  S2R R10, SR_CTAID.X ;  /* 0x00000000000a7919 */ /* 0x000e220000002500 */
[----:B------:R-:W2:Y:S01]  /*41e0*/  LDC.64 R8, c[0x0][0x628] ;  /* 0x00018a00ff087b82 */ /* 0x000ea20000000a00 */
[----:B------:R-:W-:Y:S01]  /*41f0*/  ULDC UR4, c[0x0][0x150] ;  /* 0x0000540000047ab9 */ /* 0x000fe20000000800 */
[----:B-1-3--:R-:W-:Y:S01]  /*4200*/  IMAD.MOV.U32 R6, RZ, RZ, R18 ;  /* 0x000000ffff067224 */ /* 0x00afe200078e0012 */
[----:B------:R-:W1:Y:S01]  /*4210*/  S2R R20, SR_CTAID.Y ;  /* 0x0000000000147919 */ /* 0x000e620000002600 */
[----:B------:R-:W-:-:S04]  /*4220*/  IMAD.MOV.U32 R7, RZ, RZ, R17 ;  /* 0x000000ffff077224 */ /* 0x000fc800078e0011 */
[----:B------:R-:W3:Y:S08]  /*4230*/  LDC R15, c[0x0][0x144] ;  /* 0x00005100ff0f7b82 */ /* 0x000ef00000000800 */
[----:B------:R-:W1:Y:S08]  /*4240*/  LDC R0, c[0x0][0x630] ;  /* 0x00018c00ff007b82 */ /* 0x000e700000000800 */
[----:B------:R-:W1:Y:S01]  /*4250*/  LDC.64 R12, c[0x0][0x620] ;  /* 0x00018800ff0c7b82 */ /* 0x000e620000000a00 */
[----:B--2---:R-:W-:-:S04]  /*4260*/  ISETP.NE.U32.AND P0, PT, R8, RZ, PT ;  /* 0x000000ff0800720c */ /* 0x004fc80003f05070 */
[----:B------:R-:W-:Y:S02]  /*4270*/  ISETP.NE.AND.EX P0, PT, R9, RZ, PT, P0 ;  /* 0x000000ff0900720c */ /* 0x000fe40003f05300 */
[----:B0-----:R-:W-:-:S05]  /*4280*/  I2FP.F32.U32 R2, R10 ;  /* 0x0000000a00027245 */ /* 0x001fca0000201000 */
[----:B------:R-:W-:-:S04]  /*4290*/  FMUL R2, R2, UR4 ;  /* 0x0000000402027c20 */ /* 0x000fc80008400000 */
[----:B------:R0:W2:Y:S02]  /*42a0*/  F2I.U32.TRUNC.NTZ R14, R2 ;  /* 0x00000002000e7305 */ /* 0x0000a4000020f000 */
[----:B---3--:R-:W-:Y:S05]  /*42b0*/  @!P0 BRA `(.L_x_107) ;  /* 0x0000000000288947 */ /* 0x008fea0003800000 */
[----:B------:R-:W3:Y:S02]  /*42c0*/  LDC R3, c[0x0][0x634] ;  /* 0x00018d00ff037b82 */ /* 0x000ee40000000800 */
[----:B---3--:R-:W-:-:S05]  /*42d0*/  IADD3 R7, P0, R18, R3, RZ ;  /* 0x0000000312077210 */ /* 0x008fca0007f1e0ff */
[----:B------:R-:W-:-:S04]  /*42e0*/  IMAD.X R11, RZ, RZ, R17, P0 ;  /* 0x000000ffff0b7224 */ /* 0x000fc800000e0611 */
[----:B0-----:R-:W-:-:S04]  /*42f0*/  IMAD.WIDE.U32 R2, R11, R8, RZ ;  /* 0x000000080b027225 */ /* 0x001fc800078e00ff */
[----:B----4-:R-:W-:-:S04]  /*4300*/  IMAD.WIDE.U32 R4, P0, R7, R9, R2 ;  /* 0x0000000907047225 */ /* 0x010fc80007800002 */
[----:B------:R-:W-:-:S04]  /*4310*/  IMAD.WIDE.U32 R2, R7, R8, RZ ;  /* 0x0000000807027225 */ /* 0x000fc800078e00ff */
[----:B------:R-:W-:Y:S01]  /*4320*/  IMAD.X R7, RZ, RZ, RZ, P0 ;  /* 0x000000ffff077224 */ /* 0x000fe200000e06ff */
[----:B------:R-:W-:Y:S01]  /*4330*/  IADD3 RZ, P0, R3, R4, RZ ;  /* 0x0000000403ff7210 */ /* 0x000fe20007f1e0ff */
[----:B------:R-:W-:-:S04]  /*4340*/  IMAD.MOV.U32 R6, RZ, RZ, R5 ;  /* 0x000000ffff067224 */ /* 0x000fc800078e0005 */
[----:B------:R-:W-:-:S08]  /*4350*/  IMAD.WIDE.U32.X R6, R11, R9, R6, P0 ;  /* 0x000000090b067225 */ /* 0x000fd000000e0406 */
.L_x_107:
[----:B----4-:R-:W3:Y:S01]  /*4360*/  LDC.64 R26, c[0x0][0x640] ;  /* 0x00019000ff1a7b82 */ /* 0x010ee20000000a00 */
[-C--:B-1----:R-:W-:Y:S01]  /*4370*/  SHF.R.U64 R11, R6, R0.reuse, R7 ;  /* 0x00000000060b7219 */ /* 0x082fe20000001207 */
[----:B------:R-:W-:Y:S01]  /*4380*/  IMAD.MOV.U32 R19, RZ, RZ, R17 ;  /* 0x000000ffff137224 */ /* 0x000fe200078e0011 */
[----:B------:R-:W-:Y:S01]  /*4390*/  SHF.R.U32.HI R0, RZ, R0, R7 ;  /* 0x00000000ff007219 */ /* 0x000fe20000011607 */
[----:B--2---:R-:W-:Y:S01]  /*43a0*/  IMAD.MOV R14, RZ, RZ, -R14 ;  /* 0x000000ffff0e7224 */ /* 0x004fe200078e0a0e */
[----:B------:R-:W-:Y:S01]  /*43b0*/  IADD3 R5, P0, RZ, -R11, RZ ;  /* 0x8000000bff057210 */ /* 0x000fe20007f1e0ff */
[----:B------:R-:W-:Y:S01]  /*43c0*/  ULDC UR4, c[0x0][0x154] ;  /* 0x0000550000047ab9 */ /* 0x000fe20000000800 */
[----:B------:R-:W-:Y:S01]  /*43d0*/  IMAD.MOV.U32 R7, RZ, RZ, 0x1 ;  /* 0x00000001ff077424 */ /* 0x000fe200078e00ff */
[----:B------:R-:W1:Y:S01]  /*43e0*/  LDC R4, c[0x0][0x618] ;  /* 0x00018600ff047b82 */ /* 0x000e620000000800 */
[----:B------:R-:W-:Y:S02]  /*43f0*/  IMAD R22, R15, R14, R10 ;  /* 0x0000000e0f167224 */ /* 0x000fe400078e020a */
[----:B------:R-:W-:-:S04]  /*4400*/  IMAD.X R3, RZ, RZ, ~R0, P0 ;  /* 0x000000ffff037224 */ /* 0x000fc800000e0e00 */
[-C--:B------:R-:W-:Y:S01]  /*4410*/  IMAD R0, R3, R12.reuse, RZ ;  /* 0x0000000c03007224 */ /* 0x080fe200078e02ff */
[----:B------:R-:W2:Y:S01]  /*4420*/  LDC R6, c[0x0][0x608] ;  /* 0x00018200ff067b82 */ /* 0x000ea20000000800 */
[----:B0-----:R-:W-:-:S04]  /*4430*/  IMAD.WIDE.U32 R2, R5, R12, R18 ;  /* 0x0000000c05027225 */ /* 0x001fc800078e0012 */
[----:B------:R-:W-:Y:S01]  /*4440*/  IMAD R5, R5, R13, R0 ;  /* 0x0000000d05057224 */ /* 0x000fe200078e0200 */
[----:B------:R-:W-:Y:S02]  /*4450*/  I2FP.F32.U32 R0, R20 ;  /* 0x0000001400007245 */ /* 0x000fe40000201000 */
[----:B------:R-:W0:Y:S01]  /*4460*/  LDC R24, c[0x0][0x658] ;  /* 0x00019600ff187b82 */ /* 0x000e220000000800 */
[----:B------:R-:W-:Y:S01]  /*4470*/  IMAD.IADD R3, R3, 0x1, R5 ;  /* 0x0000000103037824 */ /* 0x000fe200078e0205 */
[----:B---3--:R-:W-:Y:S01]  /*4480*/  ISETP.NE.U32.AND P0, PT, R26, RZ, PT ;  /* 0x000000ff1a00720c */ /* 0x008fe20003f05070 */
[----:B------:R-:W-:Y:S01]  /*4490*/  FMUL R0, R0, UR4 ;  /* 0x0000000400007c20 */ /* 0x000fe20008400000 */
[----:B------:R-:W-:Y:S02]  /*44a0*/  IMAD.MOV.U32 R5, RZ, RZ, -0x1 ;  /* 0xffffffffff057424 */ /* 0x000fe400078e00ff */
[----:B------:R-:W-:Y:S01]  /*44b0*/  ISETP.NE.AND.EX P0, PT, R27, RZ, PT, P0 ;  /* 0x000000ff1b00720c */ /* 0x000fe20003f05300 */
[----:B------:R3:W4:Y:S01]  /*44c0*/  F2I.U32.TRUNC.NTZ R12, R0 ;  /* 0x00000000000c7305 */ /* 0x000722000020f000 */
[----:B------:R-:W3:Y:S01]  /*44d0*/  LDC R15, c[0x0][0x148] ;  /* 0x00005200ff0f7b82 */ /* 0x000ee20000000800 */
[----:B-1----:R-:W-:-:S02]  /*44e0*/  SHF.R.U64 R10, R2, R4, R3 ;  /* 0x00000004020a7219 */ /* 0x002fc40000001203 */
[----:B------:R-:W-:-:S05]  /*44f0*/  SHF.R.U32.HI R3, RZ, R4, R3 ;  /* 0x00000004ff037219 */ /* 0x000fca0000011603 */
[----:B------:R-:W1:Y:S01]  /*4500*/  LDC R14, c[0x0][0x600] ;  /* 0x00018000ff0e7b82 */ /* 0x000e620000000800 */
[-CC-:B--2---:R-:W-:Y:S02]  /*4510*/  SHF.R.U64 R8, R10, R6.reuse, R3.reuse ;  /* 0x000000060a087219 */ /* 0x184fe40000001203 */
[----:B------:R-:W-:-:S05]  /*4520*/  SHF.R.U32.HI R3, RZ, R6, R3 ;  /* 0x00000006ff037219 */ /* 0x000fca0000011603 */
[----:B------:R-:W2:Y:S01]  /*4530*/  LDC R21, c[0x0][0x648] ;  /* 0x00019200ff157b82 */ /* 0x000ea20000000800 */
[-CC-:B0-----:R-:W-:Y:S02]  /*4540*/  SHF.R.U64 R13, R8, R24.reuse, R3.reuse ;  /* 0x00000018080d7219 */ /* 0x181fe40000001203 */
[-C--:B------:R-:W-:Y:S02]  /*4550*/  SHF.L.U32 R5, R5, R24.reuse, RZ ;  /* 0x0000001805057219 */ /* 0x080fe400000006ff */
[-C--:B------:R-:W-:Y:S01]  /*4560*/  SHF.R.U32.HI R3, RZ, R24.reuse, R3 ;  /* 0x00000018ff037219 */ /* 0x080fe20000011603 */
[----:B------:R-:W-:Y:S01]  /*4570*/  IMAD.MOV.U32 R2, RZ, RZ, R13 ;  /* 0x000000ffff027224 */ /* 0x000fe200078e000d */
[----:B------:R-:W-:Y:S01]  /*4580*/  SHF.L.U32 R24, R7, R24, RZ ;  /* 0x0000001807187219 */ /* 0x000fe200000006ff */
[----:B------:R-:W0:Y:S01]  /*4590*/  LDC R25, c[0x0][0x638] ;  /* 0x00018e00ff197b82 */ /* 0x000e220000000800 */
[----:B------:R-:W-:-:S07]  /*45a0*/  LOP3.LUT R19, RZ, R5, RZ, 0x33, !PT ;  /* 0x00000005ff137212 */ /* 0x000fce00078e33ff */
[----:B------:R-:W0:Y:S01]  /*45b0*/  LDC R28, c[0x0][0x610] ;  /* 0x00018400ff1c7b82 */ /* 0x000e220000000800 */
[----:B----4-:R-:W-:Y:S05]  /*45c0*/  @!P0 BRA `(.L_x_108) ;  /* 0x0000000000288947 */ /* 0x010fea0003800000 */
[----:B---3--:R-:W3:Y:S02]  /*45d0*/  LDC R0, c[0x0][0x64c] ;  /* 0x00019300ff007b82 */ /* 0x008ee40000000800 */
[----:B---3--:R-:W-:-:S05]  /*45e0*/  IADD3 R7, P0, R13, R0, RZ ;  /* 0x000000000d077210 */ /* 0x008fca0007f1e0ff */
        /* <DEDUP_REMOVED lines=8> */
.L_x_108:
[----:B------:R-:W4:Y:S01]  /*4670*/  LDC R4, c[0x0][0x65c] ;  /* 0x00019700ff047b82 */ /* 0x000f220000000800 */
[----:B--23--:R-:W-:Y:S01]  /*4680*/  SHF.R.U64 R0, R2, R21, R3 ;  /* 0x0000001502007219 */ /* 0x00cfe20000001203 */
[----:B-1----:R-:W-:Y:S01]  /*4690*/  VIADD R3, R14, 0xffffffff ;  /* 0xffffffff0e037836 */ /* 0x002fe20000000000 */
[----:B------:R-:W-:Y:S01]  /*46a0*/  LOP3.LUT R19, R8, R19, RZ, 0xc0, !PT ;  /* 0x0000001308137212 */ /* 0x000fe200078ec0ff */
[----:B------:R-:W-:Y:S02]  /*46b0*/  IMAD.MOV R12, RZ, RZ, -R12 ;  /* 0x000000ffff0c7224 */ /* 0x000fe400078e0a0c */
[----:B------:R-:W-:Y:S01]  /*46c0*/  IMAD.MOV R2, RZ, RZ, -R0 ;  /* 0x000000ffff027224 */ /* 0x000fe200078e0a00 */
[----:B------:R-:W-:Y:S01]  /*46d0*/  LOP3.LUT R3, R10, R3, RZ, 0xc0, !PT ;  /* 0x000000030a037212 */ /* 0x000fe200078ec0ff */
[----:B------:R-:W-:Y:S02]  /*46e0*/  IMAD R19, R24, R0, R19 ;  /* 0x0000000018137224 */ /* 0x000fe400078e0213 */
[----:B0-----:R-:W-:-:S04]  /*46f0*/  IMAD R0, R2, R25, R13 ;  /* 0x0000001902007224 */ /* 0x001fc800078e020d */
[----:B------:R-:W-:Y:S01]  /*4700*/  IMAD R2, R0, R14, R3 ;  /* 0x0000000e00027224 */ /* 0x000fe200078e0203 */
[----:B----4-:R-:W-:Y:S01]  /*4710*/  ISETP.NE.AND P0, PT, R4, 0x1, PT ;  /* 0x000000010400780c */ /* 0x010fe20003f05270 */
[----:B------:R-:W-:-:S05]  /*4720*/  IMAD.MOV.U32 R4, RZ, RZ, 0x1 ;  /* 0x00000001ff047424 */ /* 0x000fca00078e00ff */
[----:B------:R-:W-:-:S07]  /*4730*/  PRMT R0, R4, 0x7610, R0 ;  /* 0x0000761004007816 */ /* 0x000fce0000000000 */
[----:B------:R-:W-:-:S04]  /*4740*/  @P0 IMAD R22, R15, R12, R20 ;  /* 0x0000000c0f160224 */ /* 0x000fc800078e0214 */
[----:B------:R-:W-:-:S05]  /*4750*/  IMAD R19, R19, R28, R22 ;  /* 0x0000001c13137224 */ /* 0x000fca00078e0216 */
[----:B------:R-:W-:Y:S02]  /*4760*/  SEL R22, R2, R19, !P0 ;  /* 0x0000001302167207 */ /* 0x000fe40004000000 */
[----:B------:R-:W-:Y:S01]  /*4770*/  SEL R19, R19, R2, !P0 ;  /* 0x0000000213137207 */ /* 0x000fe20004000000 */
[----:B------:R-:W-:-:S07]  /*4780*/  IMAD.MOV.U32 R2, RZ, RZ, R11 ;  /* 0x000000ffff027224 */ /* 0x000fce00078e000b */
.L_x_106:
[----:B------:R-:W-:Y:S02]  /*4790*/  LOP3.LUT P0, RZ, R0, 0xff, RZ, 0xc0, !PT ;  /* 0x000000ff00ff7812 */ /* 0x000fe4000780c0ff */
[----:B------:R-:W-:-:S11]  /*47a0*/  LOP3.LUT R69, R69, 0x1, RZ, 0x3c, !PT ;  /* 0x0000000145457812 */ /* 0x000fd600078e3cff */
[----:B------:R-:W-:Y:S05]  /*47b0*/  @P0 BRA `(.L_x_109) ;  /* 0xffffffd000300947 */ /* 0x000fea000383ffff */
[----:B------:R-:W-:Y:S05]  /*47c0*/  EXIT ;  /* 0x000000000000794d */ /* 0x000fea0003800000 */
.L_x_18:
[----:B------:R-:W-:-:S08]  /*47d0*/  ISETP.NE.AND P0, PT, R5, RZ, PT ;  /* 0x000000ff0500720c */ /* 0x000fd00003f05270 */
[----:B0-----:R-:W0:-:S00]  /*47e0*/  USETMAXREG.DEALLOC.CTAPOOL 0x28 ;  /* 0x00000028000079c8 */ /* 0x001e0000080e0500 */
[----:B------:R-:W-:Y:S05]  /*47f0*/  @P0 EXIT ;  /* 0x000000000000094d */ /* 0x000fea0003800000 */
[----:B0-----:R-:W-:Y:S01]  /*4800*/  LOP3.LUT P0, RZ, R8, 0xff, RZ, 0xc0, !PT ;  /* 0x000000ff08ff7812 */ /* 0x001fe2000780c0ff */
[----:B------:R-:W-:Y:S02]  /*4810*/  IMAD.MOV.U32 R0, RZ, RZ, 0x1 ;  /* 0x00000001ff007424 */ /* 0x000fe400078e00ff */
[----:B------:R-:W-:-:S10]  /*4820*/  IMAD.MOV.U32 R8, RZ, RZ, RZ ;  /* 0x000000ffff087224 */ /* 0x000fd400078e00ff */
[----:B------:R-:W-:Y:S05]  /*4830*/  @!P0 BRA `(.L_x_110) ;  /* 0x0000000c00448947 */ /* 0x000fea0003800000 */
[----:B------:R-:W0:Y:S01]  /*4840*/  S2R R10, SR_CgaCtaId ;  /* 0x00000000000a7919 */ /* 0x000e220000008800 */
[----:B------:R-:W-:Y:S01]  /*4850*/  LOP3.LUT P0, RZ, R4, 0x1f, RZ, 0xc0, !PT ;  /* 0x0000001f04ff7812 */ /* 0x000fe2000780c0ff */
[----:B------:R-:W-:Y:S01]  /*4860*/  ULDC UR5, c[0x0][0x658] ;  /* 0x0001960000057ab9 */ /* 0x000fe20000000800 */
[C---:B------:R-:W-:Y:S01]  /*4870*/  ISETP.NE.AND P2, PT, R3.reuse, RZ, PT ;  /* 0x000000ff0300720c */ /* 0x040fe20003f45270 */
[----:B------:R-:W-:Y:S01]  /*4880*/  UMOV UR6, 0xffffffff ;  /* 0xffffffff00067882 */ /* 0x000fe20000000000 */
[----:B------:R-:W-:Y:S01]  /*4890*/  ISETP.NE.OR P0, PT, R3, RZ, !P0 ;  /* 0x000000ff0300720c */ /* 0x000fe20004705670 */
[----:B------:R-:W-:Y:S01]  /*48a0*/  BSSY B0, `(.L_x_110) ;  /* 0x00000ca000007945 */ /* 0x000fe20003800000 */
[----:B------:R-:W-:Y:S01]  /*48b0*/  USHF.L.U32 UR6, UR6, UR5, URZ ;  /* 0x0000000506067299 */ /* 0x000fe2000800063f */
[----:B------:R-:W-:Y:S01]  /*48c0*/  IMAD.MOV.U32 R9, RZ, RZ, 0x1 ;  /* 0x00000001ff097424 */ /* 0x000fe200078e00ff */
[----:B------:R-:W-:Y:S01]  /*48d0*/  LOP3.LUT R6, R16, 0x2, RZ, 0xfc, !PT ;  /* 0x0000000210067812 */ /* 0x000fe200078efcff */
[----:B------:R-:W-:Y:S01]  /*48e0*/  IMAD.MOV.U32 R0, RZ, RZ, 0x1 ;  /* 0x00000001ff007424 */ /* 0x000fe200078e00ff */
[----:B------:R-:W-:Y:S01]  /*48f0*/  ULDC UR4, c[0x0][0x600] ;  /* 0x0001800000047ab9 */ /* 0x000fe20000000800 */
[----:B------:R-:W-:Y:S01]  /*4900*/  IMAD.MOV.U32 R8, RZ, RZ, RZ ;  /* 0x000000ffff087224 */ /* 0x000fe200078e00ff */
[----:B------:R-:W-:Y:S01]  /*4910*/  UMOV UR7, 0x1 ;  /* 0x0000000100077882 */ /* 0x000fe20000000000 */
[----:B------:R-:W-:-:S02]  /*4920*/  UIADD3 UR19, UR40, 0x1, URZ ;  /* 0x0000000128137890 */ /* 0x000fc4000fffe03f */
[----:B------:R-:W-:Y:S02]  /*4930*/  UIADD3 UR15, UR4, -0x1, URZ ;  /* 0xffffffff040f7890 */ /* 0x000fe4000fffe03f */
[----:B------:R-:W-:Y:S02]  /*4940*/  USHF.L.U32 UR17, UR7, UR5, URZ ;  /* 0x0000000507117299 */ /* 0x000fe4000800063f */
[----:B------:R-:W-:Y:S01]  /*4950*/  ULOP3.LUT UR16, URZ, UR6, URZ, 0x33, !UPT ;  /* 0x000000063f107292 */ /* 0x000fe2000f8e333f */
[----:B------:R-:W-:Y:S01]  /*4960*/  ULDC.64 UR20, c[0x0][0x198] ;  /* 0x0000660000147ab9 */ /* 0x000fe20000000a00 */
[C---:B0-----:R-:W-:Y:S02]  /*4970*/  IMAD.SHL.U32 R3, R10.reuse, 0x1000, RZ ;  /* 0x000010000a037824 */ /* 0x041fe400078e00ff */
[----:B------:R-:W-:-:S03]  /*4980*/  IMAD.SHL.U32 R10, R10, 0x20, RZ ;  /* 0x000000200a0a7824 */ /* 0x000fc600078e00ff */
[----:B------:R-:W-:Y:S02]  /*4990*/  LOP3.LUT R3, R3, 0x1000, RZ, 0xc0, !PT ;  /* 0x0000100003037812 */ /* 0x000fe400078ec0ff */
[----:B------:R-:W-:Y:S02]  /*49a0*/  LOP3.LUT R10, R10, 0x20, RZ, 0xc0, !PT ;  /* 0x000000200a0a7812 */ /* 0x000fe400078ec0ff */
[----:B------:R-:W-:-:S07]  /*49b0*/  LOP3.LUT R7, R3, 0x1c200, RZ, 0xfc, !PT ;  /* 0x0001c20003077812 */ /* 0x000fce00078efcff */
.L_x_122:
[----:B------:R-:W-:-:S03]  /*49c0*/  UMOV UR4, 0xffffffff ;  /* 0xffffffff00047882 */ /* 0x000fc60000000000 */
[----:B------:R-:W-:Y:S05]  /*49d0*/  BRA.DIV UR4, `(.L_x_111) ;  /* 0x0000001604587947 */ /* 0x000fea000b800000 */
[----:B------:R-:W-:-:S13]  /*49e0*/  ELECT P6, URZ, PT ;  /* 0x00000000003f782f */ /* 0x000fda00038c0000 */
.L_x_145:
[----:B------:R-:W0:Y:S01]  /*49f0*/  LDC R3, c[0x0][0x28c] ;  /* 0x0000a300ff037b82 */ /* 0x000e220000000800 */
[----:B------:R-:W-:Y:S01]  /*4a00*/  BSSY B1, `(.L_x_112) ;  /* 0x0000039000017945 */ /* 0x000fe20003800000 */
[----:B0-----:R-:W-:-:S13]  /*4a10*/  ISETP.LT.OR P6, PT, R3, 0x1, !P6 ;  /* 0x000000010300780c */ /* 0x001fda00077c1670 */
[----:B------:R-:W-:Y:S05]  /*4a20*/  @P6 BRA `(.L_x_113) ;  /* 0x0000000000d86947 */ /* 0x000fea0003800000 */
[----:B------:R-:W-:Y:S02]  /*4a30*/  IMAD R22, R22, 0x40, R10 ;  /* 0x0000004016167824 */ /* 0x000fe400078e020a */
[----:B------:R-:W-:Y:S02]  /*4a40*/  IMAD.SHL.U32 R19, R19, 0x40, RZ ;  /* 0x0000004013137824 */ /* 0x000fe400078e00ff */
[----:B------:R-:W-:Y:S02]  /*4a50*/  IMAD.MOV.U32 R14, RZ, RZ, RZ ;  /* 0x000000ffff0e7224 */ /* 0x000fe400078e00ff */
[----:B------:R-:W-:Y:S02]  /*4a60*/  IMAD.U32 R15, RZ, RZ, UR19 ;  /* 0x00000013ff0f7e24 */ /* 0x000fe4000f8e00ff */
[----:B------:R-:W-:Y:S02]  /*4a70*/  IMAD.MOV.U32 R3, RZ, RZ, R0 ;  /* 0x000000ffff037224 */ /* 0x000fe400078e0000 */
[----:B------:R-:W-:-:S07]  /*4a80*/  IMAD.MOV.U32 R4, RZ, RZ, R8 ;  /* 0x000000ffff047224 */ /* 0x000fce00078e0008 */
.L_x_117:
[----:B------:R-:W0:Y:S01]  /*4a90*/  S2R R12, SR_CgaCtaId ;  /* 0x00000000000c7919 */ /* 0x000e220000008800 */
[----:B------:R-:W-:Y:S01]  /*4aa0*/  MOV R5, 0x400 ;  /* 0x0000040000057802 */ /* 0x000fe20000000f00 */
[----:B------:R-:W1:Y:S03]  /*4ab0*/  @!P2 LDC R11, c[0x0][0x500] ;  /* 0x00014000ff0bab82 */ /* 0x000e660000000800 */
[----:B0-----:R-:W-:Y:S02]  /*4ac0*/  LEA R13, R12, R5, 0x18 ;  /* 0x000000050c0d7211 */ /* 0x001fe400078ec0ff */
[----:B------:R-:W-:-:S03]  /*4ad0*/  SHF.L.U32 R5, R3, 0x1f, RZ ;  /* 0x0000001f03057819 */ /* 0x000fc600000006ff */
[----:B------:R-:W-:-:S04]  /*4ae0*/  IMAD R12, R4, 0x8, R13 ;  /* 0x00000008040c7824 */ /* 0x000fc800078e020d */
[----:B------:R-:W0:Y:S02]  /*4af0*/  SYNCS.PHASECHK.TRANS64.TRYWAIT P1, [R12+URZ+0x70], R5 ;  /* 0x000070050c0075a7 */ /* 0x000e24000802017f */
[----:B01----:R-:W-:Y:S05]  /*4b00*/  @!P1 BRA `(.L_x_114) ;  /* 0x00000014002c9947 */ /* 0x003fea0003800000 */
.L_x_146:
[----:B0-----:R-:W-:Y:S01]  /*4b10*/  PRMT R5, R6, 0x9910, RZ ;  /* 0x0000991006057816 */ /* 0x001fe200000000ff */
[----:B------:R0:W-:Y:S03]  /*4b20*/  @!P2 SYNCS.ARRIVE.TRANS64 RZ, [R12+URZ], R11 ;  /* 0x0000000b0cffa9a7 */ /* 0x0001e6000800003f */
[----:B------:R-:W-:-:S13]  /*4b30*/  ISETP.NE.AND P1, PT, R5, 0x2, PT ;  /* 0x000000020500780c */ /* 0x000fda0003f25270 */
[----:B0-----:R-:W-:Y:S05]  /*4b40*/  @P1 BRA `(.L_x_115) ;  /* 0x0000000000041947 */ /* 0x001fea0003800000 */
[----:B------:R-:W-:Y:S01]  /*4b50*/  BPT.TRAP 0x1 ;  /* 0x000000040000795c */ /* 0x000fe20000300000 */
.L_x_115:
[----:B------:R-:W-:Y:S05]  /*4b60*/  @P0 BRA `(.L_x_116) ;  /* 0x0000000000040947 */ /* 0x000fea0003800000 */
[----:B------:R-:W-:Y:S01]  /*4b70*/  BPT.TRAP 0x1 ;  /* 0x000000040000795c */ /* 0x000fe20000300000 */
.L_x_116:
[----:B------:R-:W-:Y:S01]  /*4b80*/  R2UR UR13, R13 ;  /* 0x000000000d0d72ca */ /* 0x000fe200000e0000 */
[----:B------:R-:W-:Y:S01]  /*4b90*/  IMAD R13, R4, 0x2000, R13 ;  /* 0x00002000040d7824 */ /* 0x000fe200078e020d */
[----:B------:R-:W-:Y:S01]  /*4ba0*/  R2UR UR9, R12 ;  /* 0x000000000c0972ca */ /* 0x000fe200000e0000 */
[C---:B------:R-:W-:Y:S01]  /*4bb0*/  IMAD R5, R4.reuse, 0x2000, R7 ;  /* 0x0000200004057824 */ /* 0x040fe200078e0207 */
[----:B------:R-:W-:Y:S01]  /*4bc0*/  UIADD3 UR4, UP0, UR20, 0xf0, URZ ;  /* 0x000000f014047890 */ /* 0x000fe2000ff1e03f */
[----:B------:R-:W-:Y:S01]  /*4bd0*/  VIADD R15, R15, 0xffffffff ;  /* 0xffffffff0f0f7836 */ /* 0x000fe20000000000 */
[----:B------:R-:W-:Y:S01]  /*4be0*/  R2UR UR5, R13 ;  /* 0x000000000d0572ca */ /* 0x000fe200000e0000 */
[----:B------:R-:W-:Y:S01]  /*4bf0*/  UIADD3 UR22, UP1, UR20, 0x1f0, URZ ;  /* 0x000001f014167890 */ /* 0x000fe2000ff3e03f */
[----:B------:R-:W-:Y:S01]  /*4c00*/  R2UR UR8, R5 ;  /* 0x00000000050872ca */ /* 0x000fe200000e0000 */
[----:B------:R-:W-:Y:S01]  /*4c10*/  VIADD R4, R4, 0x1 ;  /* 0x0000000104047836 */ /* 0x000fe20000000000 */
[----:B------:R-:W-:Y:S01]  /*4c20*/  R2UR UR11, R19 ;  /* 0x00000000130b72ca */ /* 0x000fe200000e0000 */
[----:B------:R-:W-:Y:S01]  /*4c30*/  UIADD3.X UR23, URZ, UR21, URZ, UP1, !UPT ;  /* 0x000000153f177290 */ /* 0x000fe20008ffe43f */
[----:B------:R-:W-:Y:S01]  /*4c40*/  R2UR UR10, R14 ;  /* 0x000000000e0a72ca */ /* 0x000fe200000e0000 */
[----:B------:R-:W-:Y:S01]  /*4c50*/  UMOV UR6, 0x0 ;  /* 0x0000000000067882 */ /* 0x000fe20000000000 */
[----:B------:R-:W-:Y:S01]  /*4c60*/  R2UR UR12, R2 ;  /* 0x00000000020c72ca */ /* 0x000fe200000e0000 */
[----:B------:R-:W-:Y:S01]  /*4c70*/  UMOV UR7, 0x10000000 ;  /* 0x1000000000077882 */ /* 0x000fe20000000000 */
[----:B------:R-:W-:Y:S01]  /*4c80*/  R2UR UR18, R22 ;  /* 0x00000000161272ca */ /* 0x000fe200000e0000 */
[----:B------:R-:W-:Y:S01]  /*4c90*/  UMOV UR24, 0x30000 ;  /* 0x0003000000187882 */ /* 0x000fe20000000000 */
[----:B------:R-:W-:Y:S01]  /*4ca0*/  ISETP.GT.AND P3, PT, R15, 0x1, PT ;  /* 0x000000010f00780c */ /* 0x000fe20003f64270 */
[----:B------:R-:W-:Y:S01]  /*4cb0*/  UIADD3 UR14, UR5, 0x200, URZ ;  /* 0x00000200050e7890 */ /* 0x000fe2000fffe03f */
[----:B------:R-:W-:Y:S01]  /*4cc0*/  ISETP.NE.AND P1, PT, R4, 0xe, PT ;  /* 0x0000000e0400780c */ /* 0x000fe20003f25270 */
[----:B------:R-:W-:Y:S01]  /*4cd0*/  UIADD3.X UR5, URZ, UR21, URZ, UP0, !UPT ;  /* 0x000000153f057290 */ /* 0x000fe200087fe43f */
[----:B------:R-:W-:Y:S01]  /*4ce0*/  VIADD R14, R14, 0x80 ;  /* 0x000000800e0e7836 */ /* 0x000fe20000000000 */
[----:B------:R-:W-:Y:S01]  /*4cf0*/  UIADD3 UR13, UR13, UR8, URZ ;  /* 0x000000080d0d7290 */ /* 0x000fe2000fffe03f */
[----:B------:R-:W-:-:S02]  /*4d00*/  SEL R12, RZ, 0x1, P1 ;  /* 0x00000001ff0c7807 */ /* 0x000fc40000800000 */
[----:B------:R-:W-:Y:S01]  /*4d10*/  UMOV UR8, UR14 ;  /* 0x0000000e00087c82 */ /* 0x000fe20008000000 */
[----:B------:R-:W-:Y:S02]  /*4d20*/  SEL R4, R4, RZ, P1 ;  /* 0x000000ff04047207 */ /* 0x000fe40000800000 */
[----:B------:R-:W-:Y:S01]  /*4d30*/  LOP3.LUT R3, R3, R12, RZ, 0x3c, !PT ;  /* 0x0000000c03037212 */ /* 0x000fe200078e3cff */
[----:B------:R0:W-:Y:S02]  /*4d40*/  UTMALDG.3D [UR8], [UR4], desc[UR6] ;  /* 0x00000608040075b4 */ /* 0x0001e40008011000 */
[----:B0-----:R-:W-:Y:S01]  /*4d50*/  UMOV UR11, UR18 ;  /* 0x00000012000b7c82 */ /* 0x001fe20008000000 */
[----:B------:R-:W-:Y:S02]  /*4d60*/  UMOV UR8, UR13 ;  /* 0x0000000d00087c82 */ /* 0x000fe40008000000 */
[----:B------:R0:W-:Y:S02]  /*4d70*/  UTMALDG.3D.MULTICAST [UR8], [UR22], UR24, desc[UR6] ;  /* 0x00000608160073b4 */ /* 0x0001e40008011818 */
[----:B0-----:R-:W-:Y:S05]  /*4d80*/  @P3 BRA `(.L_x_117) ;  /* 0xfffffffc00403947 */ /* 0x001fea000383ffff */
.L_x_113:
[----:B------:R-:W-:Y:S05]  /*4d90*/  BSYNC B1 ;  /* 0x0000000000017941 */ /* 0x000fea0003800000 */
.L_x_112:
[----:B------:R-:W2:Y:S01]  /*4da0*/  LDL.64 R12, [R1] ;  /* 0x00000000010c7983 */ /* 0x000ea20000100a00 */
[----:B------:R-:W-:Y:S01]  /*4db0*/  LOP3.LUT P4, RZ, R9, 0xff, RZ, 0xc0, !PT ;  /* 0x000000ff09ff7812 */ /* 0x000fe2000788c0ff */
[----:B------:R-:W-:Y:S01]  /*4dc0*/  VIADD R8, R8, UR40 ;  /* 0x0000002808087c36 */ /* 0x000fe20008000000 */
[----:B------:R-:W-:Y:S01]  /*4dd0*/  ULDC.64 UR4, c[0x0][0x650] ;  /* 0x0001940000047ab9 */ /* 0x000fe20000000a00 */
[----:B------:R-:W-:Y:S01]  /*4de0*/  IMAD.U32 R5, RZ, RZ, UR40 ;  /* 0x00000028ff057e24 */ /* 0x000fe2000f8e00ff */
[----:B------:R-:W-:Y:S01]  /*4df0*/  UISETP.GE.U32.AND UP0, UPT, UR40, 0xe, UPT ;  /* 0x0000000e2800788c */ /* 0x000fe2000bf06070 */
[----:B------:R-:W-:Y:S01]  /*4e00*/  BSSY B1, `(.L_x_118) ;  /* 0x0000071000017945 */ /* 0x000fe20003800000 */
[----:B------:R-:W-:Y:S01]  /*4e10*/  SHF.R.U32.HI R2, RZ, 0x1, R8 ;  /* 0x00000001ff027819 */ /* 0x000fe20000011608 */
[----:B------:R-:W-:Y:S01]  /*4e20*/  IMAD.MOV.U32 R19, RZ, RZ, -0x1 ;  /* 0xffffffffff137424 */ /* 0x000fe200078e00ff */
[----:B------:R-:W-:Y:S01]  /*4e30*/  ISETP.GT.U32.AND P1, PT, R8, 0xd, PT ;  /* 0x0000000d0800780c */ /* 0x000fe20003f24070 */
[----:B------:R-:W-:Y:S01]  /*4e40*/  IMAD.MOV.U32 R22, RZ, RZ, -0x1 ;  /* 0xffffffffff167424 */ /* 0x000fe200078e00ff */
[----:B------:R-:W-:-:S02]  /*4e50*/  PLOP3.LUT P3, PT, PT, PT, UP0, 0x80, 0x0 ;  /* 0x000000000000781c */ /* 0x000fc40003f6f008 */
[----:B------:R-:W-:Y:S01]  /*4e60*/  ISETP.LT.U32.AND P1, PT, R5, 0xe, P1 ;  /* 0x0000000e0500780c */ /* 0x000fe20000f21070 */
[----:B------:R-:W0:Y:S01]  /*4e70*/  @P4 S2R R4, SR_CgaCtaId ;  /* 0x0000000000044919 */ /* 0x000e220000008800 */
[----:B------:R-:W-:Y:S02]  /*4e80*/  @P4 MOV R3, 0x400 ;  /* 0x0000040000034802 */ /* 0x000fe40000000f00 */
[----:B------:R-:W-:Y:S02]  /*4e90*/  PRMT R9, RZ, 0x7610, R9 ;  /* 0x00007610ff097816 */ /* 0x000fe40000000009 */
[----:B0-----:R-:W-:Y:S01]  /*4ea0*/  @P4 LEA R4, R4, R3, 0x18 ;  /* 0x0000000304044211 */ /* 0x001fe200078ec0ff */
[----:B------:R-:W-:-:S03]  /*4eb0*/  IMAD.WIDE.U32 R2, R2, -0x6db6db6d, RZ ;  /* 0x9249249302027825 */ /* 0x000fc600078e00ff */
[----:B------:R0:W-:Y:S01]  /*4ec0*/  @P4 SYNCS.ARRIVE.TRANS64.A1T0 RZ, [R4+URZ+0x118], RZ ;  /* 0x000118ff04ff49a7 */ /* 0x0001e2000810003f */
[----:B------:R-:W-:Y:S01]  /*4ed0*/  IMAD.MOV.U32 R2, RZ, RZ, -0x1 ;  /* 0xffffffffff027424 */ /* 0x000fe200078e00ff */
[----:B------:R-:W-:Y:S02]  /*4ee0*/  SHF.R.U32.HI R5, RZ, 0x2, R3 ;  /* 0x00000002ff057819 */ /* 0x000fe40000011603 */
[----:B------:R-:W-:-:S03]  /*4ef0*/  SEL R3, RZ, 0x1, !P1 ;  /* 0x00000001ff037807 */ /* 0x000fc60004800000 */
[----:B------:R-:W-:Y:S01]  /*4f00*/  IMAD R8, R5, -0xe, R8 ;  /* 0xfffffff205087824 */ /* 0x000fe200078e0208 */
[----:B------:R-:W-:Y:S02]  /*4f10*/  LOP3.LUT R0, R0, R3, RZ, 0x3c, !PT ;  /* 0x0000000300007212 */ /* 0x000fe400078e3cff */
[----:B------:R-:W-:Y:S02]  /*4f20*/  PRMT R3, RZ, 0x7610, R3 ;  /* 0x00007610ff037816 */ /* 0x000fe40000000003 */
[----:B------:R-:W-:Y:S02]  /*4f30*/  @P3 LOP3.LUT R0, R0, 0x1, R5, 0x78, !PT ;  /* 0x0000000100003812 */ /* 0x000fe400078e7805 */
[----:B--2---:R-:W-:-:S04]  /*4f40*/  IADD3 R18, P4, R18, R12, RZ ;  /* 0x0000000c12127210 */ /* 0x004fc80007f9e0ff */
[----:B------:R-:W-:Y:S01]  /*4f50*/  ISETP.GE.U32.AND P1, PT, R18, UR4, PT ;  /* 0x0000000412007c0c */ /* 0x000fe2000bf26070 */
[----:B------:R-:W-:-:S05]  /*4f60*/  IMAD.X R17, R17, 0x1, R23, P4 ;  /* 0x0000000111117824 */ /* 0x000fca00020e0617 */
[----:B------:R-:W-:-:S13]  /*4f70*/  ISETP.GE.U32.AND.EX P1, PT, R17, UR5, PT, P1 ;  /* 0x0000000511007c0c */ /* 0x000fda000bf26110 */
[----:B0-----:R-:W-:Y:S05]  /*4f80*/  @P1 BRA `(.L_x_119) ;  /* 0x0000000400601947 */ /* 0x001fea0003800000 */
[----:B------:R-:W0:Y:S01]  /*4f90*/  S2R R12, SR_CTAID.X ;  /* 0x00000000000c7919 */ /* 0x000e220000002500 */
[----:B------:R-:W-:Y:S01]  /*4fa0*/  ULDC.64 UR4, c[0x0][0x628] ;  /* 0x00018a0000047ab9 */ /* 0x000fe20000000a00 */
[----:B------:R-:W-:Y:S01]  /*4fb0*/  ULDC UR7, c[0x0][0x630] ;  /* 0x00018c0000077ab9 */ /* 0x000fe20000000800 */
[----:B------:R-:W-:Y:S01]  /*4fc0*/  ISETP.NE.U32.AND P1, PT, RZ, UR4, PT ;  /* 0x00000004ff007c0c */ /* 0x000fe2000bf25070 */
[----:B------:R-:W1:Y:S01]  /*4fd0*/  S2R R13, SR_CTAID.Y ;  /* 0x00000000000d7919 */ /* 0x000e620000002600 */
[----:B------:R-:W-:Y:S01]  /*4fe0*/  ULDC UR8, c[0x0][0x150] ;  /* 0x0000540000087ab9 */ /* 0x000fe20000000800 */
[----:B------:R-:W-:Y:S01]  /*4ff0*/  IMAD.MOV.U32 R2, RZ, RZ, R18 ;  /* 0x000000ffff027224 */ /* 0x000fe200078e0012 */
[----:B------:R-:W-:Y:S01]  /*5000*/  ISETP.NE.AND.EX P1, PT, RZ, UR5, PT, P1 ;  /* 0x00000005ff007c0c */ /* 0x000fe2000bf25310 */
[----:B------:R-:W-:Y:S01]  /*5010*/  IMAD.MOV.U32 R3, RZ, RZ, R17 ;  /* 0x000000ffff037224 */ /* 0x000fe200078e0011 */
[----:B0-----:R-:W-:-:S11]  /*5020*/  I2FP.F32.U32 R14, R12 ;  /* 0x0000000c000e7245 */ /* 0x001fd60000201000 */
[----:B------:R-:W-:Y:S05]  /*5030*/  @!P1 BRA `(.L_x_120) ;  /* 0x0000000000289947 */ /* 0x000fea0003800000 */
[----:B------:R-:W-:Y:S02]  /*5040*/  ULDC UR6, c[0x0][0x634] ;  /* 0x00018d0000067ab9 */ /* 0x000fe40000000800 */
[----:B------:R-:W-:-:S05]  /*5050*/  IADD3 R3, P1, R18, UR6, RZ ;  /* 0x0000000612037c10 */ /* 0x000fca000ff3e0ff */
[----:B------:R-:W-:-:S04]  /*5060*/  IMAD.X R11, RZ, RZ, R17, P1 ;  /* 0x000000ffff0b7224 */ /* 0x000fc800008e0611 */
[----:B------:R-:W-:-:S04]  /*5070*/  IMAD.WIDE.U32 R4, R11, UR4, RZ ;  /* 0x000000040b047c25 */ /* 0x000fc8000f8e00ff */
[----:B------:R-:W-:-:S04]  /*5080*/  IMAD.WIDE.U32 R4, P1, R3, UR5, R4 ;  /* 0x0000000503047c25 */ /* 0x000fc8000f820004 */
[----:B------:R-:W-:-:S04]  /*5090*/  IMAD.WIDE.U32 R2, R3, UR4, RZ ;  /* 0x0000000403027c25 */ /* 0x000fc8000f8e00ff */
[----:B------:R-:W-:Y:S01]  /*50a0*/  IMAD.MOV.U32 R2, RZ, RZ, R5 ;  /* 0x000000ffff027224 */ /* 0x000fe200078e0005 */
[----:B------:R-:W-:Y:S01]  /*50b0*/  IADD3 RZ, P3, R3, R4, RZ ;  /* 0x0000000403ff7210 */ /* 0x000fe20007f7e0ff */
[----:B------:R-:W-:-:S04]  /*50c0*/  IMAD.X R3, RZ, RZ, RZ, P1 ;  /* 0x000000ffff037224 */ /* 0x000fc800008e06ff */
[----:B------:R-:W-:-:S08]  /*50d0*/  IMAD.WIDE.U32.X R2, R11, UR5, R2, P3 ;  /* 0x000000050b027c25 */ /* 0x000fd000098e0402 */
.L_x_120:
[----:B------:R-:W0:Y:S01]  /*50e0*/  LDC R21, c[0x0][0x65c] ;  /* 0x00019700ff157b82 */ /* 0x000e220000000800 */
[--C-:B------:R-:W-:Y:S01]  /*50f0*/  SHF.R.U64 R11, R2, UR7, R3.reuse ;  /* 0x00000007020b7c19 */ /* 0x100fe20008001203 */
[----:B------:R-:W-:Y:S01]  /*5100*/  FMUL R14, R14, UR8 ;  /* 0x000000080e0e7c20 */ /* 0x000fe20008400000 */
[----:B------:R-:W-:Y:S01]  /*5110*/  SHF.R.U32.HI R2, RZ, UR7, R3 ;  /* 0x00000007ff027c19 */ /* 0x000fe20008011603 */
[----:B------:R-:W-:Y:S01]  /*5120*/  ULDC UR6, c[0x0][0x154] ;  /* 0x0000550000067ab9 */ /* 0x000fe20000000800 */
[----:B------:R-:W-:Y:S01]  /*5130*/  IADD3 R15, P1, RZ, -R11, RZ ;  /* 0x8000000bff0f7210 */ /* 0x000fe20007f3e0ff */
[----:B------:R-:W-:Y:S01]  /*5140*/  ULDC.64 UR4, c[0x0][0x620] ;  /* 0x0001880000047ab9 */ /* 0x000fe20000000a00 */
[----:B-1----:R-:W-:Y:S01]  /*5150*/  I2FP.F32.U32 R3, R13 ;  /* 0x0000000d00037245 */ /* 0x002fe20000201000 */
[----:B------:R-:W1:Y:S01]  /*5160*/  LDC R19, c[0x0][0x144] ;  /* 0x00005100ff137b82 */ /* 0x000e620000000800 */
[----:B------:R-:W2:Y:S01]  /*5170*/  F2I.U32.TRUNC.NTZ R14, R14 ;  /* 0x0000000e000e7305 */ /* 0x000ea2000020f000 */
[----:B------:R-:W-:-:S02]  /*5180*/  IMAD.X R2, RZ, RZ, ~R2, P1 ;  /* 0x000000ffff027224 */ /* 0x000fc400008e0e02 */
[----:B------:R-:W-:Y:S01]  /*5190*/  FMUL R4, R3, UR6 ;  /* 0x0000000603047c20 */ /* 0x000fe20008400000 */
[----:B------:R-:W-:Y:S01]  /*51a0*/  IMAD.MOV.U32 R3, RZ, RZ, R17 ;  /* 0x000000ffff037224 */ /* 0x000fe200078e0011 */
[----:B------:R-:W-:Y:S01]  /*51b0*/  ULDC.64 UR6, c[0x0][0x640] ;  /* 0x0001900000067ab9 */ /* 0x000fe20000000a00 */
[----:B------:R-:W-:Y:S01]  /*51c0*/  IMAD R2, R2, UR4, RZ ;  /* 0x0000000402027c24 */ /* 0x000fe2000f8e02ff */
[----:B------:R-:W3:Y:S01]  /*51d0*/  LDC R20, c[0x0][0x148] ;  /* 0x00005200ff147b82 */ /* 0x000ee20000000800 */
[----:B------:R-:W-:Y:S01]  /*51e0*/  ISETP.NE.U32.AND P1, PT, RZ, UR6, PT ;  /* 0x00000006ff007c0c */ /* 0x000fe2000bf25070 */
[----:B------:R-:W4:Y:S01]  /*51f0*/  F2I.U32.TRUNC.NTZ R4, R4 ;  /* 0x0000000400047305 */ /* 0x000f22000020f000 */
[----:B------:R-:W-:Y:S02]  /*5200*/  IMAD R5, R15, UR5, R2 ;  /* 0x000000050f057c24 */ /* 0x000fe4000f8e0202 */
[----:B------:R-:W-:Y:S01]  /*5210*/  IMAD.MOV.U32 R2, RZ, RZ, R18 ;  /* 0x000000ffff027224 */ /* 0x000fe200078e0012 */
[----:B------:R-:W-:-:S02]  /*5220*/  ISETP.NE.AND.EX P1, PT, RZ, UR7, PT, P1 ;  /* 0x00000007ff007c0c */ /* 0x000fc4000bf25310 */
[----:B0-----:R-:W-:Y:S01]  /*5230*/  ISETP.NE.AND P4, PT, R21, 0x1, PT ;  /* 0x000000011500780c */ /* 0x001fe20003f85270 */
[----:B------:R-:W-:Y:S01]  /*5240*/  IMAD.WIDE.U32 R2, R15, UR4, R2 ;  /* 0x000000040f027c25 */ /* 0x000fe2000f8e0002 */
[----:B------:R-:W-:-:S03]  /*5250*/  ULDC UR4, c[0x0][0x618] ;  /* 0x0001860000047ab9 */ /* 0x000fc60000000800 */
[----:B--2---:R-:W-:Y:S02]  /*5260*/  IMAD.MOV R14, RZ, RZ, -R14 ;  /* 0x000000ffff0e7224 */ /* 0x004fe400078e0a0e */
[----:B------:R-:W-:Y:S02]  /*5270*/  IMAD.IADD R3, R3, 0x1, R5 ;  /* 0x0000000103037824 */ /* 0x000fe400078e0205 */
[----:B-1----:R-:W-:-:S03]  /*5280*/  IMAD R12, R19, R14, R12 ;  /* 0x0000000e130c7224 */ /* 0x002fc600078e020c */
[--C-:B------:R-:W-:Y:S01]  /*5290*/  SHF.R.U64 R14, R2, UR4, R3.reuse ;  /* 0x00000004020e7c19 */ /* 0x100fe20008001203 */
[----:B----4-:R-:W-:Y:S01]  /*52a0*/  IMAD.MOV R2, RZ, RZ, -R4 ;  /* 0x000000ffff027224 */ /* 0x010fe200078e0a04 */
[----:B------:R-:W-:Y:S01]  /*52b0*/  SHF.R.U32.HI R3, RZ, UR4, R3 ;  /* 0x00000004ff037c19 */ /* 0x000fe20008011603 */
[----:B------:R-:W-:Y:S02]  /*52c0*/  ULDC UR4, c[0x0][0x608] ;  /* 0x0001820000047ab9 */ /* 0x000fe40000000800 */
[----:B---3--:R-:W-:Y:S01]  /*52d0*/  @P4 IMAD R12, R20, R2, R13 ;  /* 0x00000002140c4224 */ /* 0x008fe200078e020d */
[--C-:B------:R-:W-:Y:S02]  /*52e0*/  SHF.R.U64 R19, R14, UR4, R3.reuse ;  /* 0x000000040e137c19 */ /* 0x100fe40008001203 */
[----:B------:R-:W-:Y:S01]  /*52f0*/  SHF.R.U32.HI R2, RZ, UR4, R3 ;  /* 0x00000004ff027c19 */ /* 0x000fe20008011603 */
[----:B------:R-:W-:-:S03]  /*5300*/  ULDC UR4, c[0x0][0x658] ;  /* 0x0001960000047ab9 */ /* 0x000fc60000000800 */
[--C-:B------:R-:W-:Y:S02]  /*5310*/  SHF.R.U64 R13, R19, UR4, R2.reuse ;  /* 0x00000004130d7c19 */ /* 0x100fe40008001202 */
[----:B------:R-:W-:-:S03]  /*5320*/  SHF.R.U32.HI R2, RZ, UR4, R2 ;  /* 0x00000004ff027c19 */ /* 0x000fc60008011602 */
[----:B------:R-:W-:Y:S02]  /*5330*/  IMAD.MOV.U32 R4, RZ, RZ, R13 ;  /* 0x000000ffff047224 */ /* 0x000fe400078e000d */
[----:B------:R-:W-:Y:S01]  /*5340*/  IMAD.MOV.U32 R3, RZ, RZ, R2 ;  /* 0x000000ffff037224 */ /* 0x000fe200078e0002 */
[----:B------:R-:W-:Y:S06]  /*5350*/  @!P1 BRA `(.L_x_121) ;  /* 0x00000000002c9947 */ /* 0x000fec0003800000 */
        /* <DEDUP_REMOVED lines=9> */
[----:B------:R-:W-:-:S04]  /*53f0*/  IMAD.WIDE.U32.X R2, R15, UR7, R2, P3 ;  /* 0x000000070f027c25 */ /* 0x000fc800098e0402 */
[----:B------:R-:W-:-:S07]  /*5400*/  IMAD.MOV.U32 R4, RZ, RZ, R2 ;  /* 0x000000ffff047224 */ /* 0x000fce00078e0002 */
.L_x_121:
[----:B------:R-:W-:Y:S01]  /*5410*/  ULDC UR4, c[0x0][0x648] ;  /* 0x0001920000047ab9 */ /* 0x000fe20000000800 */
[----:B------:R-:W-:Y:S01]  /*5420*/  LOP3.LUT R2, R19, UR16, RZ, 0xc0, !PT ;  /* 0x0000001013027c12 */ /* 0x000fe2000f8ec0ff */
[----:B------:R-:W-:Y:S01]  /*5430*/  ULDC UR5, c[0x0][0x610] ;  /* 0x0001840000057ab9 */ /* 0x000fe20000000800 */
[----:B------:R-:W-:Y:S01]  /*5440*/  SHF.R.U64 R3, R4, UR4, R3 ;  /* 0x0000000404037c19 */ /* 0x000fe20008001203 */
[----:B------:R-:W-:Y:S01]  /*5450*/  ULDC UR4, c[0x0][0x638] ;  /* 0x00018e0000047ab9 */ /* 0x000fe20000000800 */
[----:B------:R-:W-:-:S03]  /*5460*/  LOP3.LUT R14, R14, UR15, RZ, 0xc0, !PT ;  /* 0x0000000f0e0e7c12 */ /* 0x000fc6000f8ec0ff */
[----:B------:R-:W-:Y:S02]  /*5470*/  IMAD.MOV R4, RZ, RZ, -R3 ;  /* 0x000000ffff047224 */ /* 0x000fe400078e0a03 */
[----:B------:R-:W-:Y:S02]  /*5480*/  IMAD R3, R3, UR17, R2 ;  /* 0x0000001103037c24 */ /* 0x000fe4000f8e0202 */
[----:B------:R-:W-:Y:S01]  /*5490*/  IMAD R13, R4, UR4, R13 ;  /* 0x00000004040d7c24 */ /* 0x000fe2000f8e020d */
[----:B------:R-:W-:Y:S01]  /*54a0*/  ULDC UR4, c[0x0][0x600] ;  /* 0x0001800000047ab9 */ /* 0x000fe20000000800 */
[----:B------:R-:W-:Y:S02]  /*54b0*/  IMAD R12, R3, UR5, R12 ;  /* 0x00000005030c7c24 */ /* 0x000fe4000f8e020c */
[----:B------:R-:W-:Y:S02]  /*54c0*/  IMAD R13, R13, UR4, R14 ;  /* 0x000000040d0d7c24 */ /* 0x000fe4000f8e020e */
[----:B------:R-:W-:-:S02]  /*54d0*/  IMAD.MOV.U32 R3, RZ, RZ, 0x1 ;  /* 0x00000001ff037424 */ /* 0x000fc400078e00ff */
[----:B------:R-:W-:Y:S01]  /*54e0*/  IMAD.MOV.U32 R2, RZ, RZ, R11 ;  /* 0x000000ffff027224 */ /* 0x000fe200078e000b */
[----:B------:R-:W-:Y:S02]  /*54f0*/  SEL R22, R13, R12, !P4 ;  /* 0x0000000c0d167207 */ /* 0x000fe40006000000 */
[----:B------:R-:W-:-:S07]  /*5500*/  SEL R19, R12, R13, !P4 ;  /* 0x0000000d0c137207 */ /* 0x000fce0006000000 */
.L_x_119:
[----:B------:R-:W-:Y:S05]  /*5510*/  BSYNC B1 ;  /* 0x0000000000017941 */ /* 0x000fea0003800000 */
.L_x_118:
[----:B------:R-:W-:-:S13]  /*5520*/  LOP3.LUT P1, RZ, R3, 0xff, RZ, 0xc0, !PT ;  /* 0x000000ff03ff7812 */ /* 0x000fda000782c0ff */
[----:B------:R-:W-:Y:S05]  /*5530*/  @P1 BRA `(.L_x_122) ;  /* 0xfffffff400201947 */ /* 0x000fea000383ffff */
[----:B------:R-:W-:Y:S05]  /*5540*/  BSYNC B0 ;  /* 0x0000000000007941 */ /* 0x000fea0003800000 */
.L_x_110:
[----:B------:R-:W-:-:S03]  /*5550*/  UMOV UR4, 0xffffffff ;  /* 0xffffffff00047882 */ /* 0x000fc60000000000 */
[----:B------:R-:W-:Y:S05]  /*5560*/  BRA.DIV UR4, `(.L_x_123) ;  /* 0x0000000a04a87947 */ /* 0x000fea000b800000 */
[----:B------:R-:W-:-:S13]  /*5570*/  ELECT P6, URZ, PT ;  /* 0x00000000003f782f */ /* 0x000fda00038c0000 */
.L_x_149:
[----:B------:R-:W-:Y:S04]  /*5580*/  BSSY B0, `(.L_x_124) ;  /* 0x0000085000007945 */ /* 0x000fe80003800000 */
[----:B------:R-:W-:Y:S05]  /*5590*/  @!P6 BRA `(.L_x_125) ;  /* 0x00000008000ce947 */ /* 0x000fea0003800000 */
[----:B------:R-:W-:-:S04]  /*55a0*/  LOP3.LUT R16, R16, 0x2, RZ, 0xfc, !PT ;  /* 0x0000000210107812 */ /* 0x000fc800078efcff */
[----:B------:R-:W-:-:S13]  /*55b0*/  ISETP.NE.AND P0, PT, R16, 0x3, PT ;  /* 0x000000031000780c */ /* 0x000fda0003f05270 */
[----:B------:R-:W-:Y:S05]  /*55c0*/  @!P0 BRA `(.L_x_126) ;  /* 0x0000000000048947 */ /* 0x000fea0003800000 */
[----:B------:R-:W-:Y:S01]  /*55d0*/  BPT.TRAP 0x1 ;  /* 0x000000040000795c */ /* 0x000fe20000300000 */
.L_x_126:
[----:B------:R-:W0:Y:S01]  /*55e0*/  S2R R3, SR_CgaCtaId ;  /* 0x0000000000037919 */ /* 0x000e220000008800 */
[----:B------:R-:W-:-:S04]  /*55f0*/  MOV R2, 0x400 ;  /* 0x0000040000027802 */ /* 0x000fc80000000f00 */
[----:B0-----:R-:W-:Y:S02]  /*5600*/  LEA R3, R3, R2, 0x18 ;  /* 0x0000000203037211 */ /* 0x001fe400078ec0ff */
[----:B------:R-:W-:-:S03]  /*5610*/  SHF.L.U32 R2, R0, 0x1f, RZ ;  /* 0x0000001f00027819 */ /* 0x000fc600000006ff */
[----:B------:R-:W-:-:S04]  /*5620*/  VIADD R3, R3, 0x70 ;  /* 0x0000007003037836 */ /* 0x000fc80000000000 */
[C---:B------:R-:W-:Y:S02]  /*5630*/  IMAD R7, R8.reuse, 0x8, R3 ;  /* 0x0000000808077824 */ /* 0x040fe400078e0203 */
[----:B------:R-:W-:Y:S02]  /*5640*/  VIADD R8, R8, 0x1 ;  /* 0x0000000108087836 */ /* 0x000fe40000000000 */
[----:B------:R-:W0:Y:S03]  /*5650*/  SYNCS.PHASECHK.TRANS64.TRYWAIT P0, [R7+URZ], R2 ;  /* 0x00000002070075a7 */ /* 0x000e26000800017f */
[----:B------:R-:W-:-:S04]  /*5660*/  ISETP.NE.AND P1, PT, R8, 0xe, PT ;  /* 0x0000000e0800780c */ /* 0x000fc80003f25270 */
[----:B------:R-:W-:Y:S02]  /*5670*/  SEL R5, RZ, 0x1, P1 ;  /* 0x00000001ff057807 */ /* 0x000fe40000800000 */
[----:B------:R-:W-:Y:S02]  /*5680*/  SEL R8, R8, RZ, P1 ;  /* 0x000000ff08087207 */ /* 0x000fe40000800000 */
[----:B------:R-:W-:-:S03]  /*5690*/  LOP3.LUT R5, R0, R5, RZ, 0x3c, !PT ;  /* 0x0000000500057212 */ /* 0x000fc600078e3cff */
[----:B------:R-:W-:Y:S01]  /*56a0*/  IMAD R9, R8, 0x8, R3 ;  /* 0x0000000808097824 */ /* 0x000fe200078e0203 */
[----:B------:R-:W-:Y:S01]  /*56b0*/  SHF.L.U32 R4, R5, 0x1f, RZ ;  /* 0x0000001f05047819 */ /* 0x000fe200000006ff */
[----:B0-----:R-:W-:Y:S06]  /*56c0*/  @!P0 BRA `(.L_x_127) ;  /* 0x0000000800708947 */ /* 0x001fec0003800000 */
.L_x_150:
[----:B------:R-:W1:Y:S01]  /*56d0*/  SYNCS.PHASECHK.TRANS64.TRYWAIT P0, [R9+URZ], R4 ;  /* 0x00000004090075a7 */ /* 0x000e62000800017f */
[----:B------:R-:W-:-:S05]  /*56e0*/  VIADD R0, R8, 0x1 ;  /* 0x0000000108007836 */ /* 0x000fca0000000000 */
[----:B------:R-:W-:-:S04]  /*56f0*/  ISETP.NE.AND P1, PT, R0, 0xe, PT ;  /* 0x0000000e0000780c */ /* 0x000fc80003f25270 */
[----:B0-----:R-:W-:Y:S02]  /*5700*/  SEL R2, RZ, 0x1, P1 ;  /* 0x00000001ff027807 */ /* 0x001fe40000800000 */
[----:B------:R-:W-:Y:S02]  /*5710*/  SEL R0, R0, RZ, P1 ;  /* 0x000000ff00007207 */ /* 0x000fe40000800000 */
[----:B------:R-:W-:-:S03]  /*5720*/  LOP3.LUT R7, R5, R2, RZ, 0x3c, !PT ;  /* 0x0000000205077212 */ /* 0x000fc600078e3cff */
[----:B------:R-:W-:Y:S01]  /*5730*/  IMAD R6, R0, 0x8, R3 ;  /* 0x0000000800067824 */ /* 0x000fe200078e0203 */
[----:B------:R-:W-:Y:S01]  /*5740*/  SHF.L.U32 R5, R7, 0x1f, RZ ;  /* 0x0000001f07057819 */ /* 0x000fe200000006ff */
[----:B-1----:R-:W-:Y:S06]  /*5750*/  @!P0 BRA `(.L_x_128) ;  /* 0x0000000800608947 */ /* 0x002fec0003800000 */
.L_x_151:
[----:B------:R-:W1:Y:S01]  /*5760*/  SYNCS.PHASECHK.TRANS64.TRYWAIT P0, [R6+URZ], R5 ;  /* 0x00000005060075a7 */ /* 0x000e62000800017f */
[----:B------:R-:W-:-:S05]  /*5770*/  VIADD R0, R0, 0x1 ;  /* 0x0000000100007836 */ /* 0x000fca0000000000 */
[----:B------:R-:W-:-:S04]  /*5780*/  ISETP.NE.AND P1, PT, R0, 0xe, PT ;  /* 0x0000000e0000780c */ /* 0x000fc80003f25270 */
[----:B------:R-:W-:Y:S02]  /*5790*/  SEL R2, RZ, 0x1, P1 ;  /* 0x00000001ff027807 */ /* 0x000fe40000800000 */
[----:B------:R-:W-:Y:S02]  /*57a0*/  SEL R0, R0, RZ, P1 ;  /* 0x000000ff00007207 */ /* 0x000fe40000800000 */
[----:B------:R-:W-:-:S03]  /*57b0*/  LOP3.LUT R7, R7, R2, RZ, 0x3c, !PT ;  /* 0x0000000207077212 */ /* 0x000fc600078e3cff */
[----:B0-----:R-:W-:Y:S01]  /*57c0*/  IMAD R9, R0, 0x8, R3 ;  /* 0x0000000800097824 */ /* 0x001fe200078e0203 */
[----:B------:R-:W-:Y:S01]  /*57d0*/  SHF.L.U32 R4, R7, 0x1f, RZ ;  /* 0x0000001f07047819 */ /* 0x000fe200000006ff */
[----:B-1----:R-:W-:Y:S06]  /*57e0*/  @!P0 BRA `(.L_x_129) ;  /* 0x0000000800508947 */ /* 0x002fec0003800000 */
.L_x_152:
        /* <DEDUP_REMOVED lines=9> */
.L_x_153:
        /* <DEDUP_REMOVED lines=9> */
.L_x_154:
        /* <DEDUP_REMOVED lines=9> */
.L_x_155:
        /* <DEDUP_REMOVED lines=9> */
.L_x_156:
        /* <DEDUP_REMOVED lines=9> */
.L_x_157:
        /* <DEDUP_REMOVED lines=9> */
.L_x_158:
        /* <DEDUP_REMOVED lines=9> */
.L_x_159:
        /* <DEDUP_REMOVED lines=9> */
.L_x_160:
        /* <DEDUP_REMOVED lines=9> */
.L_x_161:
[----:B------:R-:W1:Y:S01]  /*5d00*/  SYNCS.PHASECHK.TRANS64.TRYWAIT P0, [R6+URZ], R5 ;  /* 0x00000005060075a7 */ /* 0x000e62000800017f */
[----:B------:R-:W-:-:S05]  /*5d10*/  VIADD R0, R0, 0x1 ;  /* 0x0000000100007836 */ /* 0x000fca0000000000 */
[----:B------:R-:W-:-:S04]  /*5d20*/  ISETP.NE.AND P1, PT, R0, 0xe, PT ;  /* 0x0000000e0000780c */ /* 0x000fc80003f25270 */
[----:B------:R-:W-:Y:S02]  /*5d30*/  SEL R2, RZ, 0x1, P1 ;  /* 0x00000001ff027807 */ /* 0x000fe40000800000 */
[----:B------:R-:W-:Y:S02]  /*5d40*/  SEL R0, R0, RZ, P1 ;  /* 0x000000ff00007207 */ /* 0x000fe40000800000 */
[----:B------:R-:W-:Y:S01]  /*5d50*/  LOP3.LUT R2, R7, R2, RZ, 0x3c, !PT ;  /* 0x0000000207027212 */ /* 0x000fe200078e3cff */
[----:B-1----:R-:W-:Y:S06]  /*5d60*/  @!P0 BRA `(.L_x_139) ;  /* 0x0000000400b88947 */ /* 0x002fec0003800000 */
.L_x_162:
[----:B------:R-:W-:Y:S01]  /*5d70*/  IMAD R3, R0, 0x8, R3 ;  /* 0x0000000800037824 */ /* 0x000fe200078e0203 */
[----:B------:R-:W-:-:S07]  /*5d80*/  SHF.L.U32 R0, R2, 0x1f, RZ ;  /* 0x0000001f02007819 */ /* 0x000fce00000006ff */
.L_x_140:
[----:B--2---:R2:W3:Y:S02]  /*5d90*/  SYNCS.PHASECHK.TRANS64.TRYWAIT P0, [R3+URZ], R0 ;  /* 0x00000000030075a7 */ /* 0x0044e4000800017f */
[----:B---3--:R-:W-:Y:S05]  /*5da0*/  @!P0 NANOSLEEP.SYNCS 0x989680 ;  /* 0x009896800000895d */ /* 0x008fea0003900000 */
[----:B------:R-:W3:Y:S02]  /*5db0*/  @!P0 SYNCS.PHASECHK.TRANS64 P0, [R3+URZ], R0 ;  /* 0x00000000030085a7 */ /* 0x000ee4000800007f */
[----:B---3--:R-:W-:Y:S05]  /*5dc0*/  @!P0 BRA `(.L_x_140) ;  /* 0xfffffffc00f08947 */ /* 0x008fea000383ffff */
.L_x_125:
[----:B------:R-:W-:Y:S05]  /*5dd0*/  BSYNC B0 ;  /* 0x0000000000007941 */ /* 0x000fea0003800000 */
.L_x_124:
[----:B------:R-:W-:Y:S05]  /*5de0*/  EXIT ;  /* 0x000000000000794d */ /* 0x000fea0003800000 */
.L_x_20:
[----:B-1----:R1:W2:Y:S02]  /*5df0*/  SYNCS.PHASECHK.TRANS64.TRYWAIT P0, [R65+URZ], R0 ;  /* 0x00000000410075a7 */ /* 0x0022a4000800017f */
[----:B--2---:R-:W-:Y:S05]  /*5e00*/  @!P0 NANOSLEEP.SYNCS 0x989680 ;  /* 0x009896800000895d */ /* 0x004fea0003900000 */
[----:B------:R-:W2:Y:S02]  /*5e10*/  @!P0 SYNCS.PHASECHK.TRANS64 P0, [R65+URZ], R0 ;  /* 0x00000000410085a7 */ /* 0x000ea4000800007f */
[----:B--2---:R-:W-:Y:S05]  /*5e20*/  @!P0 BRA `(.L_x_20) ;  /* 0xfffffffc00f08947 */ /* 0x004fea000383ffff */
[----:B------:R-:W-:Y:S05]  /*5e30*/  BRA `(.L_x_141) ;  /* 0xffffffb800a47947 */ /* 0x000fea000383ffff */
.L_x_25:
[----:B--2---:R2:W3:Y:S02]  /*5e40*/  SYNCS.PHASECHK.TRANS64.TRYWAIT P1, [R3+URZ], R0 ;  /* 0x00000000030075a7 */ /* 0x0044e4000802017f */
[----:B---3--:R-:W-:Y:S05]  /*5e50*/  @!P1 NANOSLEEP.SYNCS 0x989680 ;  /* 0x009896800000995d */ /* 0x008fea0003900000 */
[----:B------:R-:W3:Y:S02]  /*5e60*/  @!P1 SYNCS.PHASECHK.TRANS64 P1, [R3+URZ], R0 ;  /* 0x00000000030095a7 */ /* 0x000ee4000802007f */
[----:B---3--:R-:W-:Y:S05]  /*5e70*/  @!P1 BRA `(.L_x_25) ;  /* 0xfffffffc00f09947 */ /* 0x008fea000383ffff */
[----:B------:R-:W-:Y:S05]  /*5e80*/  BRA `(.L_x_24) ;  /* 0xffffffbc000c7947 */ /* 0x000fea000383ffff */
.L_x_30:
[----:B--2---:R-:W-:-:S04]  /*5e90*/  IMAD.U32 R5, RZ, RZ, UR4 ;  /* 0x00000004ff057e24 */ /* 0x004fc8000f8e00ff */
[----:B------:R2:W3:Y:S03]  /*5ea0*/  SYNCS.PHASECHK.TRANS64.TRYWAIT P1, [R5+URZ], R4 ;  /* 0x00000004050075a7 */ /* 0x0004e6000802017f */
[----:B---3--:R-:W-:Y:S05]  /*5eb0*/  @!P1 NANOSLEEP.SYNCS 0x989680 ;  /* 0x009896800000995d */ /* 0x008fea0003900000 */
[----:B------:R-:W3:Y:S02]  /*5ec0*/  @!P1 SYNCS.PHASECHK.TRANS64 P1, [R5+URZ], R4 ;  /* 0x00000004050095a7 */ /* 0x000ee4000802007f */
[----:B---3--:R-:W-:Y:S05]  /*5ed0*/  @!P1 BRA `(.L_x_30) ;  /* 0xfffffffc00ec9947 */ /* 0x008fea000383ffff */
[----:B------:R-:W-:Y:S05]  /*5ee0*/  BRA `(.L_x_29) ;  /* 0xffffffbc00c47947 */ /* 0x000fea000383ffff */
.L_x_38:
[----:B-1----:R1:W2:Y:S02]  /*5ef0*/  SYNCS.PHASECHK.TRANS64.TRYWAIT P0, [R65+URZ+0x10], R0 ;  /* 0x00001000410075a7 */ /* 0x0022a4000800017f */
[----:B--2---:R-:W-:Y:S05]  /*5f00*/  @!P0 NANOSLEEP.SYNCS 0x989680 ;  /* 0x009896800000895d */ /* 0x004fea0003900000 */
[----:B------:R-:W2:Y:S02]  /*5f10*/  @!P0 SYNCS.PHASECHK.TRANS64 P0, [R65+URZ+0x10], R0 ;  /* 0x00001000410085a7 */ /* 0x000ea4000800007f */
[----:B--2---:R-:W-:Y:S05]  /*5f20*/  @!P0 BRA `(.L_x_38) ;  /* 0xfffffffc00f08947 */ /* 0x004fea000383ffff */
[----:B------:R-:W-:Y:S05]  /*5f30*/  BRA `(.L_x_142) ;  /* 0xffffffc4001c7947 */ /* 0x000fea000383ffff */
.L_x_111:
[----:B------:R-:W-:Y:S01]  /*5f40*/  BSSY B1, `(.L_x_143) ;  /* 0x0000006000017945 */ /* 0x000fe20003800000 */
[----:B------:R-:W-:-:S07]  /*5f50*/  IMAD.MOV.U32 R15, RZ, RZ, -0x1 ;  /* 0xffffffffff0f7424 */ /* 0x000fce00078e00ff */
[----:B-----5:R-:W-:Y:S05]  /*5f60*/  WARPSYNC.COLLECTIVE R15, `(.L_x_144) ;  /* 0x000000000f0c7348 */ /* 0x020fea0003c00000 */
[----:B------:R-:W-:Y:S02]  /*5f70*/  ELECT P6, UR62, PT ;  /* 0x00000000003e782f */ /* 0x000fe400038c0000 */
[----:B------:R-:W-:Y:S01]  /*5f80*/  MOV R14, UR62 ;  /* 0x0000003e000e7c02 */ /* 0x000fe20008000f00 */
[----:B-----5:R-:W-:Y:S10]  /*5f90*/  ENDCOLLECTIVE ;  /* 0x000000000000791b */ /* 0x020ff40003800000 */
.L_x_144:
[----:B------:R-:W-:Y:S05]  /*5fa0*/  BSYNC B1 ;  /* 0x0000000000017941 */ /* 0x000fea0003800000 */
.L_x_143:
[----:B------:R-:W-:Y:S05]  /*5fb0*/  BRA `(.L_x_145) ;  /* 0xffffffe8008c7947 */ /* 0x000fea000383ffff */
.L_x_114:
[----:B0-----:R0:W1:Y:S02]  /*5fc0*/  SYNCS.PHASECHK.TRANS64.TRYWAIT P1, [R12+URZ+0x70], R5 ;  /* 0x000070050c0075a7 */ /* 0x001064000802017f */
[----:B-1----:R-:W-:Y:S05]  /*5fd0*/  @!P1 NANOSLEEP.SYNCS 0x989680 ;  /* 0x009896800000995d */ /* 0x002fea0003900000 */
[----:B------:R-:W1:Y:S02]  /*5fe0*/  @!P1 SYNCS.PHASECHK.TRANS64 P1, [R12+URZ+0x70], R5 ;  /* 0x000070050c0095a7 */ /* 0x000e64000802007f */
[----:B-1----:R-:W-:Y:S05]  /*5ff0*/  @!P1 BRA `(.L_x_114) ;  /* 0xfffffffc00f09947 */ /* 0x002fea000383ffff */
[----:B------:R-:W-:Y:S05]  /*6000*/  BRA `(.L_x_146) ;  /* 0xffffffe800c07947 */ /* 0x000fea000383ffff */
.L_x_123:
[----:B------:R-:W-:Y:S01]  /*6010*/  BSSY B0, `(.L_x_147) ;  /* 0x0000006000007945 */ /* 0x000fe20003800000 */
[----:B------:R-:W-:-:S07]  /*6020*/  IMAD.MOV.U32 R15, RZ, RZ, -0x1 ;  /* 0xffffffffff0f7424 */ /* 0x000fce00078e00ff */
[----:B-----5:R-:W-:Y:S05]  /*6030*/  WARPSYNC.COLLECTIVE R15, `(.L_x_148) ;  /* 0x000000000f0c7348 */ /* 0x020fea0003c00000 */
[----:B------:R-:W-:Y:S02]  /*6040*/  ELECT P6, UR62, PT ;  /* 0x00000000003e782f */ /* 0x000fe400038c0000 */
[----:B------:R-:W-:Y:S01]  /*6050*/  MOV R14, UR62 ;  /* 0x0000003e000e7c02 */ /* 0x000fe20008000f00 */
[----:B-----5:R-:W-:Y:S10]  /*6060*/  ENDCOLLECTIVE ;  /* 0x000000000000791b */ /* 0x020ff40003800000 */
.L_x_148:
[----:B------:R-:W-:Y:S05]  /*6070*/  BSYNC B0 ;  /* 0x0000000000007941 */ /* 0x000fea0003800000 */
.L_x_147:
[----:B------:R-:W-:Y:S05]  /*6080*/  BRA `(.L_x_149) ;  /* 0xfffffff4003c7947 */ /* 0x000fea000383ffff */
.L_x_127:
[----:B0-----:R0:W1:Y:S02]  /*6090*/  SYNCS.PHASECHK.TRANS64.TRYWAIT P0, [R7+URZ], R2 ;  /* 0x00000002070075a7 */ /* 0x001064000800017f */
[----:B-1----:R-:W-:Y:S05]  /*60a0*/  @!P0 NANOSLEEP.SYNCS 0x989680 ;  /* 0x009896800000895d */ /* 0x002fea0003900000 */
[----:B------:R-:W1:Y:S02]  /*60b0*/  @!P0 SYNCS.PHASECHK.TRANS64 P0, [R7+URZ], R2 ;  /* 0x00000002070085a7 */ /* 0x000e64000800007f */
[----:B-1----:R-:W-:Y:S05]  /*60c0*/  @!P0 BRA `(.L_x_127) ;  /* 0xfffffffc00f08947 */ /* 0x002fea000383ffff */
[----:B------:R-:W-:Y:S05]  /*60d0*/  BRA `(.L_x_150) ;  /* 0xfffffff4007c7947 */ /* 0x000fea000383ffff */
.L_x_128:
[----:B0-----:R0:W1:Y:S02]  /*60e0*/  SYNCS.PHASECHK.TRANS64.TRYWAIT P0, [R9+URZ], R4 ;  /* 0x00000004090075a7 */ /* 0x001064000800017f */
[----:B-1----:R-:W-:Y:S05]  /*60f0*/  @!P0 NANOSLEEP.SYNCS 0x989680 ;  /* 0x009896800000895d */ /* 0x002fea0003900000 */
[----:B------:R-:W1:Y:S02]  /*6100*/  @!P0 SYNCS.PHASECHK.TRANS64 P0, [R9+URZ], R4 ;  /* 0x00000004090085a7 */ /* 0x000e64000800007f */
[----:B-1----:R-:W-:Y:S05]  /*6110*/  @!P0 BRA `(.L_x_128) ;  /* 0xfffffffc00f08947 */ /* 0x002fea000383ffff */
[----:B------:R-:W-:Y:S05]  /*6120*/  BRA `(.L_x_151) ;  /* 0xfffffff4008c7947 */ /* 0x000fea000383ffff */
.L_x_129:
[----:B0-----:R0:W1:Y:S02]  /*6130*/  SYNCS.PHASECHK.TRANS64.TRYWAIT P0, [R6+URZ], R5 ;  /* 0x00000005060075a7 */ /* 0x001064000800017f */
[----:B-1----:R-:W-:Y:S05]  /*6140*/  @!P0 NANOSLEEP.SYNCS 0x989680 ;  /* 0x009896800000895d */ /* 0x002fea0003900000 */
[----:B------:R-:W1:Y:S02]  /*6150*/  @!P0 SYNCS.PHASECHK.TRANS64 P0, [R6+URZ], R5 ;  /* 0x00000005060085a7 */ /* 0x000e64000800007f */
[----:B-1----:R-:W-:Y:S05]  /*6160*/  @!P0 BRA `(.L_x_129) ;  /* 0xfffffffc00f08947 */ /* 0x002fea000383ffff */
[----:B------:R-:W-:Y:S05]  /*6170*/  BRA `(.L_x_152) ;  /* 0xfffffff4009c7947 */ /* 0x000fea000383ffff */
.L_x_130:
[----:B0-----:R0:W1:Y:S02]  /*6180*/  SYNCS.PHASECHK.TRANS64.TRYWAIT P0, [R9+URZ], R4 ;  /* 0x00000004090075a7 */ /* 0x001064000800017f */
[----:B-1----:R-:W-:Y:S05]  /*6190*/  @!P0 NANOSLEEP.SYNCS 0x989680 ;  /* 0x009896800000895d */ /* 0x002fea0003900000 */
[----:B------:R-:W1:Y:S02]  /*61a0*/  @!P0 SYNCS.PHASECHK.TRANS64 P0, [R9+URZ], R4 ;  /* 0x00000004090085a7 */ /* 0x000e64000800007f */
[----:B-1----:R-:W-:Y:S05]  /*61b0*/  @!P0 BRA `(.L_x_130) ;  /* 0xfffffffc00f08947 */ /* 0x002fea000383ffff */
[----:B------:R-:W-:Y:S05]  /*61c0*/  BRA `(.L_x_153) ;  /* 0xfffffff400ac7947 */ /* 0x000fea000383ffff */
.L_x_131:
[----:B0-----:R0:W1:Y:S02]  /*61d0*/  SYNCS.PHASECHK.TRANS64.TRYWAIT P0, [R6+URZ], R5 ;  /* 0x00000005060075a7 */ /* 0x001064000800017f */
[----:B-1----:R-:W-:Y:S05]  /*61e0*/  @!P0 NANOSLEEP.SYNCS 0x989680 ;  /* 0x009896800000895d */ /* 0x002fea0003900000 */
[----:B------:R-:W1:Y:S02]  /*61f0*/  @!P0 SYNCS.PHASECHK.TRANS64 P0, [R6+URZ], R5 ;  /* 0x00000005060085a7 */ /* 0x000e64000800007f */
[----:B-1----:R-:W-:Y:S05]  /*6200*/  @!P0 BRA `(.L_x_131) ;  /* 0xfffffffc00f08947 */ /* 0x002fea000383ffff */
[----:B------:R-:W-:Y:S05]  /*6210*/  BRA `(.L_x_154) ;  /* 0xfffffff400bc7947 */ /* 0x000fea000383ffff */
.L_x_132:
[----:B0-----:R0:W1:Y:S02]  /*6220*/  SYNCS.PHASECHK.TRANS64.TRYWAIT P0, [R9+URZ], R4 ;  /* 0x00000004090075a7 */ /* 0x001064000800017f */
[----:B-1----:R-:W-:Y:S05]  /*6230*/  @!P0 NANOSLEEP.SYNCS 0x989680 ;  /* 0x009896800000895d */ /* 0x002fea0003900000 */
[----:B------:R-:W1:Y:S02]  /*6240*/  @!P0 SYNCS.PHASECHK.TRANS64 P0, [R9+URZ], R4 ;  /* 0x00000004090085a7 */ /* 0x000e64000800007f */
[----:B-1----:R-:W-:Y:S05]  /*6250*/  @!P0 BRA `(.L_x_132) ;  /* 0xfffffffc00f08947 */ /* 0x002fea000383ffff */
[----:B------:R-:W-:Y:S05]  /*6260*/  BRA `(.L_x_155) ;  /* 0xfffffff400cc7947 */ /* 0x000fea000383ffff */
.L_x_133:
[----:B0-----:R0:W1:Y:S02]  /*6270*/  SYNCS.PHASECHK.TRANS64.TRYWAIT P0, [R6+URZ], R5 ;  /* 0x00000005060075a7 */ /* 0x001064000800017f */
[----:B-1----:R-:W-:Y:S05]  /*6280*/  @!P0 NANOSLEEP.SYNCS 0x989680 ;  /* 0x009896800000895d */ /* 0x002fea0003900000 */
[----:B------:R-:W1:Y:S02]  /*6290*/  @!P0 SYNCS.PHASECHK.TRANS64 P0, [R6+URZ], R5 ;  /* 0x00000005060085a7 */ /* 0x000e64000800007f */
[----:B-1----:R-:W-:Y:S05]  /*62a0*/  @!P0 BRA `(.L_x_133) ;  /* 0xfffffffc00f08947 */ /* 0x002fea000383ffff */
[----:B------:R-:W-:Y:S05]  /*62b0*/  BRA `(.L_x_156) ;  /* 0xfffffff400dc7947 */ /* 0x000fea000383ffff */
.L_x_134:
[----:B0-----:R0:W1:Y:S02]  /*62c0*/  SYNCS.PHASECHK.TRANS64.TRYWAIT P0, [R9+URZ], R4 ;  /* 0x00000004090075a7 */ /* 0x001064000800017f */
[----:B-1----:R-:W-:Y:S05]  /*62d0*/  @!P0 NANOSLEEP.SYNCS 0x989680 ;  /* 0x009896800000895d */ /* 0x002fea0003900000 */
[----:B------:R-:W1:Y:S02]  /*62e0*/  @!P0 SYNCS.PHASECHK.TRANS64 P0, [R9+URZ], R4 ;  /* 0x00000004090085a7 */ /* 0x000e64000800007f */
[----:B-1----:R-:W-:Y:S05]  /*62f0*/  @!P0 BRA `(.L_x_134) ;  /* 0xfffffffc00f08947 */ /* 0x002fea000383ffff */
[----:B------:R-:W-:Y:S05]  /*6300*/  BRA `(.L_x_157) ;  /* 0xfffffff400ec7947 */ /* 0x000fea000383ffff */
.L_x_135:
[----:B0-----:R0:W1:Y:S02]  /*6310*/  SYNCS.PHASECHK.TRANS64.TRYWAIT P0, [R6+URZ], R5 ;  /* 0x00000005060075a7 */ /* 0x001064000800017f */
[----:B-1----:R-:W-:Y:S05]  /*6320*/  @!P0 NANOSLEEP.SYNCS 0x989680 ;  /* 0x009896800000895d */ /* 0x002fea0003900000 */
[----:B------:R-:W1:Y:S02]  /*6330*/  @!P0 SYNCS.PHASECHK.TRANS64 P0, [R6+URZ], R5 ;  /* 0x00000005060085a7 */ /* 0x000e64000800007f */
[----:B-1----:R-:W-:Y:S05]  /*6340*/  @!P0 BRA `(.L_x_135) ;  /* 0xfffffffc00f08947 */ /* 0x002fea000383ffff */
[----:B------:R-:W-:Y:S05]  /*6350*/  BRA `(.L_x_158) ;  /* 0xfffffff400fc7947 */ /* 0x000fea000383ffff */
.L_x_136:
[----:B0-----:R0:W1:Y:S02]  /*6360*/  SYNCS.PHASECHK.TRANS64.TRYWAIT P0, [R9+URZ], R4 ;  /* 0x00000004090075a7 */ /* 0x001064000800017f */
[----:B-1----:R-:W-:Y:S05]  /*6370*/  @!P0 NANOSLEEP.SYNCS 0x989680 ;  /* 0x009896800000895d */ /* 0x002fea0003900000 */
[----:B------:R-:W1:Y:S02]  /*6380*/  @!P0 SYNCS.PHASECHK.TRANS64 P0, [R9+URZ], R4 ;  /* 0x00000004090085a7 */ /* 0x000e64000800007f */
[----:B-1----:R-:W-:Y:S05]  /*6390*/  @!P0 BRA `(.L_x_136) ;  /* 0xfffffffc00f08947 */ /* 0x002fea000383ffff */
[----:B------:R-:W-:Y:S05]  /*63a0*/  BRA `(.L_x_159) ;  /* 0xfffffff8000c7947 */ /* 0x000fea000383ffff */
.L_x_137:
[----:B0-----:R0:W1:Y:S02]  /*63b0*/  SYNCS.PHASECHK.TRANS64.TRYWAIT P0, [R6+URZ], R5 ;  /* 0x00000005060075a7 */ /* 0x001064000800017f */
[----:B-1----:R-:W-:Y:S05]  /*63c0*/  @!P0 NANOSLEEP.SYNCS 0x989680 ;  /* 0x009896800000895d */ /* 0x002fea0003900000 */
[----:B------:R-:W1:Y:S02]  /*63d0*/  @!P0 SYNCS.PHASECHK.TRANS64 P0, [R6+URZ], R5 ;  /* 0x00000005060085a7 */ /* 0x000e64000800007f */
[----:B-1----:R-:W-:Y:S05]  /*63e0*/  @!P0 BRA `(.L_x_137) ;  /* 0xfffffffc00f08947 */ /* 0x002fea000383ffff */
[----:B------:R-:W-:Y:S05]  /*63f0*/  BRA `(.L_x_160) ;  /* 0xfffffff8001c7947 */ /* 0x000fea000383ffff */
.L_x_138:
[----:B0-----:R0:W1:Y:S02]  /*6400*/  SYNCS.PHASECHK.TRANS64.TRYWAIT P0, [R9+URZ], R4 ;  /* 0x00000004090075a7 */ /* 0x001064000800017f */
[----:B-1----:R-:W-:Y:S05]  /*6410*/  @!P0 NANOSLEEP.SYNCS 0x989680 ;  /* 0x009896800000895d */ /* 0x002fea0003900000 */
[----:B------:R-:W1:Y:S02]  /*6420*/  @!P0 SYNCS.PHASECHK.TRANS64 P0, [R9+URZ], R4 ;  /* 0x00000004090085a7 */ /* 0x000e64000800007f */
[----:B-1----:R-:W-:Y:S05]  /*6430*/  @!P0 BRA `(.L_x_138) ;  /* 0xfffffffc00f08947 */ /* 0x002fea000383ffff */
[----:B------:R-:W-:Y:S05]  /*6440*/  BRA `(.L_x_161) ;  /* 0xfffffff8002c7947 */ /* 0x000fea000383ffff */
.L_x_139:
[----:B-1----:R1:W2:Y:S02]  /*6450*/  SYNCS.PHASECHK.TRANS64.TRYWAIT P0, [R6+URZ], R5 ;  /* 0x00000005060075a7 */ /* 0x0022a4000800017f */
[----:B--2---:R-:W-:Y:S05]  /*6460*/  @!P0 NANOSLEEP.SYNCS 0x989680 ;  /* 0x009896800000895d */ /* 0x004fea0003900000 */
[----:B------:R-:W2:Y:S02]  /*6470*/  @!P0 SYNCS.PHASECHK.TRANS64 P0, [R6+URZ], R5 ;  /* 0x00000005060085a7 */ /* 0x000ea4000800007f */
[----:B--2---:R-:W-:Y:S05]  /*6480*/  @!P0 BRA `(.L_x_139) ;  /* 0xfffffffc00f08947 */ /* 0x004fea000383ffff */
[----:B------:R-:W-:Y:S05]  /*6490*/  BRA `(.L_x_162) ;  /* 0xfffffff800347947 */ /* 0x000fea000383ffff */
.L_x_163:
[----:B------:R-:W-:-:S00]  /*64a0*/  BRA `(.L_x_163) ;  /* 0xfffffffc00fc7947 */ /* 0x000fc0000383ffff */
[----:B------:R-:W-:-:S00]  /*64b0*/  NOP ;  /* 0x0000000000007918 */ /* 0x000fc00000000000 */
        /* <DEDUP_REMOVED lines=12> */
.L_x_164:


//--------------------- .nv.global.init           --------------------------
	.section	.nv.global.init,"aw",@progbits
.nv.global.init:
	.type		$str$22,@object
	.size		$str$22,($str$23 - $str$22)
$str$22:
        /*0000*/ 	.byte	0x6b, 0x5f, 0x74, 0x69, 0x6c, 0x65, 0x5f, 0x63, 0x6f, 0x75, 0x6e, 0x74, 0x20, 0x3e, 0x3d, 0x20
        /*0010*/ 	.byte	0x31, 0x00
	.type		$str$23,@object
	.size		$str$23,(__unnamed_1 - $str$23)
$str$23:
        /*0012*/ 	.byte	0x2f, 0x74, 0x6d, 0x70, 0x2f, 0x63, 0x75, 0x74, 0x6c, 0x61, 0x73, 0x73, 0x5f, 0x73, 0x77, 0x65
        /*0022*/ 	.byte	0x65, 0x70, 0x5f, 0x73, 0x72, 0x63, 0x2f, 0x69, 0x6e, 0x63, 0x6c, 0x75, 0x64, 0x65, 0x2f, 0x63
        /*0032*/ 	.byte	0x75, 0x74, 0x6c, 0x61, 0x73, 0x73, 0x2f, 0x67, 0x65, 0x6d, 0x6d, 0x2f, 0x63, 0x6f, 0x6c, 0x6c
        /*0042*/ 	.byte	0x65, 0x63, 0x74, 0x69, 0x76, 0x65, 0x2f, 0x73, 0x6d, 0x39, 0x30, 0x5f, 0x6d, 0x6d, 0x61, 0x5f
        /*0052*/ 	.byte	0x74, 0x6d, 0x61, 0x5f, 0x67, 0x6d, 0x6d, 0x61, 0x5f, 0x73, 0x73, 0x5f, 0x77, 0x61, 0x72, 0x70
        /*0062*/ 	.byte	0x73, 0x70, 0x65, 0x63, 0x69, 0x61, 0x6c, 0x69, 0x7a, 0x65, 0x64, 0x2e, 0x68, 0x70, 0x70, 0x00
	.type		__unnamed_1,@object
	.size		__unnamed_1,(.L_0 - __unnamed_1)
__unnamed_1:
        /*0072*/ 	.byte	0x76, 0x6f, 0x69, 0x64, 0x20, 0x63, 0x75, 0x74, 0x6c, 0x61, 0x73, 0x73, 0x3a, 0x3a, 0x67, 0x65
        /* <DEDUP_REMOVED lines=172> */
        /*0b42*/ 	.byte	0x65, 0x6e, 0x74, 0x69, 0x74, 0x79, 0x5d, 0x00
.L_0:


//--------------------- .nv.shared._ZN7cutlass13device_kernelINS_4gemm6kernel13GemmUniversalIN4cute5tupleIJiiiiEEENS1_10collective13CollectiveMmaINS1_34MainloopSm90TmaGmmaWarpSpecializedILi14ENS5_IJNS4_1CILi2EEENSA_ILi1EEESC_EEENS1_32KernelTmaWarpSpecializedPingpongEEENS5_IJNSA_ILi64EEESG_NSA_ILi128EEEEEEaNS5_IJlSC_lEEEaSJ_NS4_8TiledMMAINS4_8MMA_AtomIJNS4_4SM904GMMA26MMA_64x64x32_S32S8S8_SS_TNEEEENS4_6LayoutINS5_IJSC_SC_SC_EEENS5_IJNSA_ILi0EEESS_SS_EEEEENS5_IJNS4_10UnderscoreESV_SV_EEEEENS4_13SM90_TMA_LOADENS4_14ComposedLayoutINS4_7SwizzleILi3ELi4ELi3EEENS4_18smem_ptr_flag_bitsILi8EEENSQ_INS5_IJNSA_ILi8EEESH_EEENS5_IJSH_SC_EEEEEEEvNS4_8identityENS4_23SM90_TMA_LOAD_MULTICASTES18_vS19_EENS_8epilogue10collective6detail29Sm90TmaWarpSpecializedAdapterINS1D_15DefaultEpilogueIaSJ_SJ_NS1C_6thread17LinearCombinationIaLi1EiiLNS1H_9ScaleType4KindE0ELNS_15FloatRoundStyleE2EaEENS1_15EpilogueDefaultEEEEEvvEEEEvNT_6ParamsE --------------------------
	.section	.nv.shared._ZN7cutlass13device_kernelINS_4gemm6kernel13GemmUniversalIN4cute5tupleIJiiiiEEENS1_10collective13CollectiveMmaINS1_34MainloopSm90TmaGmmaWarpSpecializedILi14ENS5_IJNS4_1CILi2EEENSA_ILi1EEESC_EEENS1_32KernelTmaWarpSpecializedPingpongEEENS5_IJNSA_ILi64EEESG_NSA_ILi128EEEEEEaNS5_IJlSC_lEEEaSJ_NS4_8TiledMMAINS4_8MMA_AtomIJNS4_4SM904GMMA26MMA_64x64x32_S32S8S8_SS_TNEEEENS4_6LayoutINS5_IJSC_SC_SC_EEENS5_IJNSA_ILi0EEESS_SS_EEEEENS5_IJNS4_10UnderscoreESV_SV_EEEEENS4_13SM90_TMA_LOADENS4_14ComposedLayoutINS4_7SwizzleILi3ELi4ELi3EEENS4_18smem_ptr_flag_bitsILi8EEENSQ_INS5_IJNSA_ILi8EEESH_EEENS5_IJSH_SC_EEEEEEEvNS4_8identityENS4_23SM90_TMA_LOAD_MULTICASTES18_vS19_EENS_8epilogue10collective6detail29Sm90TmaWarpSpecializedAdapterINS1D_15DefaultEpilogueIaSJ_SJ_NS1C_6thread17LinearCombinationIaLi1EiiLNS1H_9ScaleType4KindE0ELNS_15FloatRoundStyleE2EaEENS1_15EpilogueDefaultEEEEEvvEEEEvNT_6ParamsE,"aw",@nobits
	.sectionflags	@""
	.align	16
	.zero		1024


//--------------------- .nv.shared.reserved.0     --------------------------
	.section	.nv.shared.reserved.0,"aw",@nobits
	.weak		__nv_reservedSMEM_offset_0_alias
	.size		__nv_reservedSMEM_offset_0_alias, 0, 0
	.other		__nv_reservedSMEM_offset_0_alias,@"STO_CUDA_RESERVED_SHARED STV_DEFAULT"
__nv_reservedSMEM_offset_0_alias:
	.zero		0


//--------------------- .nv.global                --------------------------
	.section	.nv.global,"aw",@nobits
.nv.global:
	.type		_ZN39_INTERNAL_8b10f0db_4_k_cu_098b59e7_50534cute1_E,@object
	.size		_ZN39_INTERNAL_8b10f0db_4_k_cu_098b59e7_50534cute1_E,(_ZN39_INTERNAL_8b10f0db_4_k_cu_098b59e7_50534cuda3std3__45__cpo6cbeginE - _ZN39_INTERNAL_8b10f0db_4_k_cu_098b59e7_50534cute1_E)
_ZN39_INTERNAL_8b10f0db_4_k_cu_098b59e7_50534cute1_E:
	.zero		1
	.type		_ZN39_INTERNAL_8b10f0db_4_k_cu_098b59e7_50534cuda3std3__45__cpo6cbeginE,@object
	.size		_ZN39_INTERNAL_8b10f0db_4_k_cu_098b59e7_50534cuda3std3__45__cpo6cbeginE,(_ZN39_INTERNAL_8b10f0db_4_k_cu_098b59e7_50534cuda3std3__48in_placeE - _ZN39_INTERNAL_8b10f0db_4_k_cu_098b59e7_50534cuda3std3__45__cpo6cbeginE)
_ZN39_INTERNAL_8b10f0db_4_k_cu_098b59e7_50534cuda3std3__45__cpo6cbeginE:
	.zero		1
	.type		_ZN39_INTERNAL_8b10f0db_4_k_cu_098b59e7_50534cuda3std3__48in_placeE,@object
	.size		_ZN39_INTERNAL_8b10f0db_4_k_cu_098b59e7_50534cuda3std3__48in_placeE,(_ZN39_INTERNAL_8b10f0db_4_k_cu_098b59e7_50534cuda3std6ranges3__45__cpo9iter_moveE - _ZN39_INTERNAL_8b10f0db_4_k_cu_098b59e7_50534cuda3std3__48in_placeE)
_ZN39_INTERNAL_8b10f0db_4_k_cu_098b59e7_50534cuda3std3__48in_placeE:
	.zero		1
	.type		_ZN39_INTERNAL_8b10f0db_4_k_cu_098b59e7_50534cuda3std6ranges3__45__cpo9iter_moveE,@object
	.size		_ZN39_INTERNAL_8b10f0db_4_k_cu_098b59e7_50534cuda3std6ranges3__45__cpo9iter_moveE,(_ZN39_INTERNAL_8b10f0db_4_k_cu_098b59e7_50534cuda3std3__45__cpo5beginE - _ZN39_INTERNAL_8b10f0db_4_k_cu_098b59e7_50534cuda3std6ranges3__45__cpo9iter_moveE)
_ZN39_INTERNAL_8b10f0db_4_k_cu_098b59e7_50534cuda3std6ranges3__45__cpo9iter_moveE:
	.zero		1
	.type		_ZN39_INTERNAL_8b10f0db_4_k_cu_098b59e7_50534cuda3std3__45__cpo5beginE,@object
	.size		_ZN39_INTERNAL_8b10f0db_4_k_cu_098b59e7_50534cuda3std3__45__cpo5beginE,(_ZN39_INTERNAL_8b10f0db_4_k_cu_098b59e7_50534cuda3std3__441_GLOBAL__N__8b10f0db_4_k_cu_098b59e7_50536ignoreE - _ZN39_INTERNAL_8b10f0db_4_k_cu_098b59e7_50534cuda3std3__45__cpo5beginE)
_ZN39_INTERNAL_8b10f0db_4_k_cu_098b59e7_50534cuda3std3__45__cpo5beginE:
	.zero		1
	.type		_ZN39_INTERNAL_8b10f0db_4_k_cu_098b59e7_50534cuda3std3__441_GLOBAL__N__8b10f0db_4_k_cu_098b59e7_50536ignoreE,@object
	.size		_ZN39_INTERNAL_8b10f0db_4_k_cu_098b59e7_50534cuda3std3__441_GLOBAL__N__8b10f0db_4_k_cu_098b59e7_50536ignoreE,(_ZN39_INTERNAL_8b10f0db_4_k_cu_098b59e7_50534cute7productE - _ZN39_INTERNAL_8b10f0db_4_k_cu_098b59e7_50534cuda3std3__441_GLOBAL__N__8b10f0db_4_k_cu_098b59e7_50536ignoreE)
_ZN39_INTERNAL_8b10f0db_4_k_cu_098b59e7_50534cuda3std3__441_GLOBAL__N__8b10f0db_4_k_cu_098b59e7_50536ignoreE:
	.zero		1
	.type		_ZN39_INTERNAL_8b10f0db_4_k_cu_098b59e7_50534cute7productE,@object
	.size		_ZN39_INTERNAL_8b10f0db_4_k_cu_098b59e7_50534cute7productE,(_ZN39_INTERNAL_8b10f0db_4_k_cu_098b59e7_50534cuda3std3__45__cpo3endE - _ZN39_INTERNAL_8b10f0db_4_k_cu_098b59e7_50534cute7productE)
_ZN39_INTERNAL_8b10f0db_4_k_cu_098b59e7_50534cute7productE:
	.zero		1
	.type		_ZN39_INTERNAL_8b10f0db_4_k_cu_098b59e7_50534cuda3std3__45__cpo3endE,@object
	.size		_ZN39_INTERNAL_8b10f0db_4_k_cu_098b59e7_50534cuda3std3__45__cpo3endE,(_ZN39_INTERNAL_8b10f0db_4_k_cu_098b59e7_50534cuda3std3__419piecewise_constructE - _ZN39_INTERNAL_8b10f0db_4_k_cu_098b59e7_50534cuda3std3__45__cpo3endE)
_ZN39_INTERNAL_8b10f0db_4_k_cu_098b59e7_50534cuda3std3__45__cpo3endE:
	.zero		1
	.type		_ZN39_INTERNAL_8b10f0db_4_k_cu_098b59e7_50534cuda3std3__419piecewise_constructE,@object
	.size		_ZN39_INTERNAL_8b10f0db_4_k_cu_098b59e7_50534cuda3std3__419piecewise_constructE,(_ZN39_INTERNAL_8b10f0db_4_k_cu_098b59e7_50534cuda3std3__45__cpo4cendE - _ZN39_INTERNAL_8b10f0db_4_k_cu_098b59e7_50534cuda3std3__419piecewise_constructE)
_ZN39_INTERNAL_8b10f0db_4_k_cu_098b59e7_50534cuda3std3__419piecewise_constructE:
	.zero		1
	.type		_ZN39_INTERNAL_8b10f0db_4_k_cu_098b59e7_50534cuda3std3__45__cpo4cendE,@object
	.size		_ZN39_INTERNAL_8b10f0db_4_k_cu_098b59e7_50534cuda3std3__45__cpo4cendE,(_ZN39_INTERNAL_8b10f0db_4_k_cu_098b59e7_50534cuda3std6ranges3__45__cpo4swapE - _ZN39_INTERNAL_8b10f0db_4_k_cu_098b59e7_50534cuda3std3__45__cpo4cendE)
_ZN39_INTERNAL_8b10f0db_4_k_cu_098b59e7_50534cuda3std3__45__cpo4cendE:
	.zero		1
	.type		_ZN39_INTERNAL_8b10f0db_4_k_cu_098b59e7_50534cuda3std6ranges3__45__cpo4swapE,@object
	.size		_ZN39_INTERNAL_8b10f0db_4_k_cu_098b59e7_50534cuda3std6ranges3__45__cpo4swapE,(.L_8 - _ZN39_INTERNAL_8b10f0db_4_k_cu_098b59e7_50534cuda3std6ranges3__45__cpo4swapE)
_ZN39_INTERNAL_8b10f0db_4_k_cu_098b59e7_50534cuda3std6ranges3__45__cpo4swapE:
	.zero		1
.L_8:


//--------------------- .nv.constant0._ZN7cutlass13device_kernelINS_4gemm6kernel13GemmUniversalIN4cute5tupleIJiiiiEEENS1_10collective13CollectiveMmaINS1_34MainloopSm90TmaGmmaWarpSpecializedILi14ENS5_IJNS4_1CILi2EEENSA_ILi1EEESC_EEENS1_32KernelTmaWarpSpecializedPingpongEEENS5_IJNSA_ILi64EEESG_NSA_ILi128EEEEEEaNS5_IJlSC_lEEEaSJ_NS4_8TiledMMAINS4_8MMA_AtomIJNS4_4SM904GMMA26MMA_64x64x32_S32S8S8_SS_TNEEEENS4_6LayoutINS5_IJSC_SC_SC_EEENS5_IJNSA_ILi0EEESS_SS_EEEEENS5_IJNS4_10UnderscoreESV_SV_EEEEENS4_13SM90_TMA_LOADENS4_14ComposedLayoutINS4_7SwizzleILi3ELi4ELi3EEENS4_18smem_ptr_flag_bitsILi8EEENSQ_INS5_IJNSA_ILi8EEESH_EEENS5_IJSH_SC_EEEEEEEvNS4_8identityENS4_23SM90_TMA_LOAD_MULTICASTES18_vS19_EENS_8epilogue10collective6detail29Sm90TmaWarpSpecializedAdapterINS1D_15DefaultEpilogueIaSJ_SJ_NS1C_6thread17LinearCombinationIaLi1EiiLNS1H_9ScaleType4KindE0ELNS_15FloatRoundStyleE2EaEENS1_15EpilogueDefaultEEEEEvvEEEEvNT_6ParamsE --------------------------
	.section	.nv.constant0._ZN7cutlass13device_kernelINS_4gemm6kernel13GemmUniversalIN4cute5tupleIJiiiiEEENS1_10collective13CollectiveMmaINS1_34MainloopSm90TmaGmmaWarpSpecializedILi14ENS5_IJNS4_1CILi2EEENSA_ILi1EEESC_EEENS1_32KernelTmaWarpSpecializedPingpongEEENS5_IJNSA_ILi64EEESG_NSA_ILi128EEEEEEaNS5_IJlSC_lEEEaSJ_NS4_8TiledMMAINS4_8MMA_AtomIJNS4_4SM904GMMA26MMA_64x64x32_S32S8S8_SS_TNEEEENS4_6LayoutINS5_IJSC_SC_SC_EEENS5_IJNSA_ILi0EEESS_SS_EEEEENS5_IJNS4_10UnderscoreESV_SV_EEEEENS4_13SM90_TMA_LOADENS4_14ComposedLayoutINS4_7SwizzleILi3ELi4ELi3EEENS4_18smem_ptr_flag_bitsILi8EEENSQ_INS5_IJNSA_ILi8EEESH_EEENS5_IJSH_SC_EEEEEEEvNS4_8identityENS4_23SM90_TMA_LOAD_MULTICASTES18_vS19_EENS_8epilogue10collective6detail29Sm90TmaWarpSpecializedAdapterINS1D_15DefaultEpilogueIaSJ_SJ_NS1C_6thread17LinearCombinationIaLi1EiiLNS1H_9ScaleType4KindE0ELNS_15FloatRoundStyleE2EaEENS1_15EpilogueDefaultEEEEEvvEEEEvNT_6ParamsE,"a",@progbits
	.sectionflags	@""
	.align	4
.nv.constant0._ZN7cutlass13device_kernelINS_4gemm6kernel13GemmUniversalIN4cute5tupleIJiiiiEEENS1_10collective13CollectiveMmaINS1_34MainloopSm90TmaGmmaWarpSpecializedILi14ENS5_IJNS4_1CILi2EEENSA_ILi1EEESC_EEENS1_32KernelTmaWarpSpecializedPingpongEEENS5_IJNSA_ILi64EEESG_NSA_ILi128EEEEEEaNS5_IJlSC_lEEEaSJ_NS4_8TiledMMAINS4_8MMA_AtomIJNS4_4SM904GMMA26MMA_64x64x32_S32S8S8_SS_TNEEEENS4_6LayoutINS5_IJSC_SC_SC_EEENS5_IJNSA_ILi0EEESS_SS_EEEEENS5_IJNS4_10UnderscoreESV_SV_EEEEENS4_13SM90_TMA_LOADENS4_14ComposedLayoutINS4_7SwizzleILi3ELi4ELi3EEENS4_18smem_ptr_flag_bitsILi8EEENSQ_INS5_IJNSA_ILi8EEESH_EEENS5_IJSH_SC_EEEEEEEvNS4_8identityENS4_23SM90_TMA_LOAD_MULTICASTES18_vS19_EENS_8epilogue10collective6detail29Sm90TmaWarpSpecializedAdapterINS1D_15DefaultEpilogueIaSJ_SJ_NS1C_6thread17LinearCombinationIaLi1EiiLNS1H_9ScaleType4KindE0ELNS_15FloatRoundStyleE2EaEENS1_15EpilogueDefaultEEEEEvvEEEEvNT_6ParamsE:
	.zero		1664


//--------------------- SYMBOLS --------------------------

	.type		.nv.reservedSmem.offset0,@object
	.size		.nv.reservedSmem.offset0,0x4
	.type		__assertfail,@function
